//
// Generated by NVIDIA NVVM Compiler
//
// Compiler Build ID: CL-36424714
// Cuda compilation tools, release 13.0, V13.0.88
// Based on NVVM 20.0.0
//

.version 9.0
.target sm_100
.address_size 64

	// .globl	_Z25layernorm_forward_kernel6PfS_S_S_fiii
.extern .func __assertfail
(
	.param .b64 __assertfail_param_0,
	.param .b64 __assertfail_param_1,
	.param .b32 __assertfail_param_2,
	.param .b64 __assertfail_param_3,
	.param .b64 __assertfail_param_4
)
;
.global .align 1 .b8 __unnamed_1[89] = {118, 111, 105, 100, 32, 108, 97, 121, 101, 114, 110, 111, 114, 109, 95, 102, 111, 114, 119, 97, 114, 100, 95, 107, 101, 114, 110, 101, 108, 54, 40, 102, 108, 111, 97, 116, 32, 42, 44, 32, 102, 108, 111, 97, 116, 32, 42, 44, 32, 102, 108, 111, 97, 116, 32, 42, 44, 32, 102, 108, 111, 97, 116, 32, 42, 44, 32, 102, 108, 111, 97, 116, 44, 32, 105, 110, 116, 44, 32, 105, 110, 116, 44, 32, 105, 110, 116, 41};
.global .align 1 .b8 $str[20] = {40, 67, 32, 37, 32, 119, 97, 114, 112, 83, 105, 122, 101, 41, 32, 61, 61, 32, 48};
.global .align 1 .b8 $str$1[27] = {47, 116, 109, 112, 47, 115, 97, 115, 115, 95, 99, 117, 95, 53, 119, 106, 56, 104, 114, 95, 54, 47, 107, 46, 99, 117};
.extern .shared .align 16 .b8 sharedX[];

.visible .entry _Z25layernorm_forward_kernel6PfS_S_S_fiii(
	.param .u64 .ptr .align 1 _Z25layernorm_forward_kernel6PfS_S_S_fiii_param_0,
	.param .u64 .ptr .align 1 _Z25layernorm_forward_kernel6PfS_S_S_fiii_param_1,
	.param .u64 .ptr .align 1 _Z25layernorm_forward_kernel6PfS_S_S_fiii_param_2,
	.param .u64 .ptr .align 1 _Z25layernorm_forward_kernel6PfS_S_S_fiii_param_3,
	.param .f32 _Z25layernorm_forward_kernel6PfS_S_S_fiii_param_4,
	.param .u32 _Z25layernorm_forward_kernel6PfS_S_S_fiii_param_5,
	.param .u32 _Z25layernorm_forward_kernel6PfS_S_S_fiii_param_6,
	.param .u32 _Z25layernorm_forward_kernel6PfS_S_S_fiii_param_7
)
{
	.reg .pred 	%p<26>;
	.reg .b32 	%r<78>;
	.reg .b32 	%f<106>;
	.reg .b64 	%rd<42>;

	ld.param.u64 	%rd14, [_Z25layernorm_forward_kernel6PfS_S_S_fiii_param_0];
	ld.param.u64 	%rd15, [_Z25layernorm_forward_kernel6PfS_S_S_fiii_param_1];
	ld.param.u64 	%rd16, [_Z25layernorm_forward_kernel6PfS_S_S_fiii_param_2];
	ld.param.u64 	%rd17, [_Z25layernorm_forward_kernel6PfS_S_S_fiii_param_3];
	ld.param.u32 	%r28, [_Z25layernorm_forward_kernel6PfS_S_S_fiii_param_5];
	ld.param.u32 	%r29, [_Z25layernorm_forward_kernel6PfS_S_S_fiii_param_6];
	ld.param.u32 	%r30, [_Z25layernorm_forward_kernel6PfS_S_S_fiii_param_7];
	cvta.to.global.u64 	%rd1, %rd14;
	cvta.to.global.u64 	%rd2, %rd15;
	cvta.to.global.u64 	%rd3, %rd17;
	cvta.to.global.u64 	%rd4, %rd16;
	and.b32  	%r31, %r30, 31;
	setp.eq.s32 	%p1, %r31, 0;
	@%p1 bra 	$L__BB0_2;
	mov.u64 	%rd18, $str;
	cvta.global.u64 	%rd19, %rd18;
	mov.u64 	%rd20, $str$1;
	cvta.global.u64 	%rd21, %rd20;
	mov.u64 	%rd22, __unnamed_1;
	cvta.global.u64 	%rd23, %rd22;
	{ // callseq 0, 0
	.param .b64 param0;
	st.param.b64 	[param0], %rd19;
	.param .b64 param1;
	st.param.b64 	[param1], %rd21;
	.param .b32 param2;
	st.param.b32 	[param2], 28;
	.param .b64 param3;
	st.param.b64 	[param3], %rd23;
	.param .b64 param4;
	st.param.b64 	[param4], 1;
	call.uni 
	__assertfail, 
	(
	param0, 
	param1, 
	param2, 
	param3, 
	param4
	);
	} // callseq 0
$L__BB0_2:
	mov.u32 	%r32, %ntid.x;
	shr.u32 	%r1, %r32, 5;
	mov.u32 	%r33, %tid.x;
	shr.u32 	%r34, %r33, 5;
	and.b32  	%r2, %r33, 31;
	mul.lo.s32 	%r3, %r30, %r34;
	mov.u32 	%r35, %ctaid.x;
	mad.lo.s32 	%r72, %r1, %r35, %r34;
	mul.lo.s32 	%r5, %r29, %r28;
	setp.ge.s32 	%p2, %r72, %r5;
	@%p2 bra 	$L__BB0_20;
	cvt.rn.f32.s32 	%f1, %r30;
	not.b32 	%r36, %r2;
	add.s32 	%r6, %r30, %r36;
	shr.u32 	%r37, %r6, 5;
	add.s32 	%r38, %r37, 1;
	and.b32  	%r7, %r38, 3;
	cvt.u64.u32 	%rd5, %r2;
	add.s32 	%r39, %r2, %r3;
	shl.b32 	%r40, %r39, 2;
	mov.u32 	%r41, sharedX;
	add.s32 	%r8, %r41, %r40;
	mul.wide.u32 	%rd24, %r2, 4;
	add.s64 	%rd6, %rd4, %rd24;
	shl.b32 	%r42, %r2, 2;
	add.s32 	%r9, %r41, %r42;
	mov.u32 	%r43, %nctaid.x;
	mul.lo.s32 	%r10, %r1, %r43;
$L__BB0_4:
	setp.ge.s32 	%p3, %r2, %r30;
	mul.lo.s32 	%r44, %r72, %r30;
	cvt.s64.s32 	%rd7, %r44;
	mov.f32 	%f105, 0f00000000;
	@%p3 bra 	$L__BB0_12;
	setp.eq.s32 	%p4, %r7, 0;
	mov.f32 	%f105, 0f00000000;
	mov.u32 	%r73, %r2;
	@%p4 bra 	$L__BB0_9;
	or.b32  	%r73, %r2, 32;
	setp.eq.s32 	%p5, %r7, 1;
	add.s64 	%rd25, %rd5, %rd7;
	shl.b64 	%rd26, %rd25, 2;
	add.s64 	%rd8, %rd1, %rd26;
	ld.global.f32 	%f16, [%rd8];
	st.shared.f32 	[%r8], %f16;
	add.f32 	%f17, %f16, 0f00000000;
	fma.rn.f32 	%f105, %f16, %f16, %f17;
	@%p5 bra 	$L__BB0_9;
	or.b32  	%r73, %r2, 64;
	setp.eq.s32 	%p6, %r7, 2;
	ld.global.f32 	%f18, [%rd8+128];
	st.shared.f32 	[%r8+128], %f18;
	add.f32 	%f19, %f105, %f18;
	fma.rn.f32 	%f105, %f18, %f18, %f19;
	@%p6 bra 	$L__BB0_9;
	or.b32  	%r73, %r2, 96;
	ld.global.f32 	%f20, [%rd8+256];
	st.shared.f32 	[%r8+256], %f20;
	add.f32 	%f21, %f105, %f20;
	fma.rn.f32 	%f105, %f20, %f20, %f21;
$L__BB0_9:
	setp.lt.u32 	%p7, %r6, 96;
	@%p7 bra 	$L__BB0_12;
	cvt.u64.u32 	%rd27, %r73;
	add.s64 	%rd28, %rd7, %rd27;
	shl.b64 	%rd29, %rd28, 2;
	add.s64 	%rd30, %rd1, %rd29;
	add.s64 	%rd41, %rd30, 256;
	add.s32 	%r45, %r3, %r73;
	shl.b32 	%r46, %r45, 2;
	mov.u32 	%r47, sharedX;
	add.s32 	%r48, %r47, %r46;
	add.s32 	%r74, %r48, 256;
$L__BB0_11:
	ld.global.f32 	%f22, [%rd41+-256];
	st.shared.f32 	[%r74+-256], %f22;
	add.f32 	%f23, %f105, %f22;
	fma.rn.f32 	%f24, %f22, %f22, %f23;
	ld.global.f32 	%f25, [%rd41+-128];
	st.shared.f32 	[%r74+-128], %f25;
	add.f32 	%f26, %f24, %f25;
	fma.rn.f32 	%f27, %f25, %f25, %f26;
	ld.global.f32 	%f28, [%rd41];
	st.shared.f32 	[%r74], %f28;
	add.f32 	%f29, %f27, %f28;
	fma.rn.f32 	%f30, %f28, %f28, %f29;
	ld.global.f32 	%f31, [%rd41+128];
	st.shared.f32 	[%r74+128], %f31;
	add.f32 	%f32, %f30, %f31;
	fma.rn.f32 	%f105, %f31, %f31, %f32;
	add.s32 	%r73, %r73, 128;
	add.s64 	%rd41, %rd41, 512;
	add.s32 	%r74, %r74, 512;
	setp.lt.s32 	%p8, %r73, %r30;
	@%p8 bra 	$L__BB0_11;
$L__BB0_12:
	ld.param.f32 	%f101, [_Z25layernorm_forward_kernel6PfS_S_S_fiii_param_4];
	setp.ge.s32 	%p9, %r2, %r30;
	mov.b32 	%r49, %f105;
	shfl.sync.bfly.b32	%r50|%p10, %r49, 16, 31, -1;
	mov.b32 	%f33, %r50;
	add.f32 	%f34, %f105, %f33;
	mov.b32 	%r51, %f34;
	shfl.sync.bfly.b32	%r52|%p11, %r51, 8, 31, -1;
	mov.b32 	%f35, %r52;
	add.f32 	%f36, %f34, %f35;
	mov.b32 	%r53, %f36;
	shfl.sync.bfly.b32	%r54|%p12, %r53, 4, 31, -1;
	mov.b32 	%f37, %r54;
	add.f32 	%f38, %f36, %f37;
	mov.b32 	%r55, %f38;
	shfl.sync.bfly.b32	%r56|%p13, %r55, 2, 31, -1;
	mov.b32 	%f39, %r56;
	add.f32 	%f40, %f38, %f39;
	mov.b32 	%r57, %f40;
	shfl.sync.bfly.b32	%r58|%p14, %r57, 1, 31, -1;
	mov.b32 	%f41, %r58;
	add.f32 	%f42, %f40, %f41;
	div.rn.f32 	%f10, %f42, %f1;
	mov.b32 	%r59, 0;
	shfl.sync.bfly.b32	%r60|%p15, %r59, 16, 31, -1;
	mov.b32 	%f43, %r60;
	add.f32 	%f44, %f43, 0f00000000;
	mov.b32 	%r61, %f44;
	shfl.sync.bfly.b32	%r62|%p16, %r61, 8, 31, -1;
	mov.b32 	%f45, %r62;
	add.f32 	%f46, %f44, %f45;
	mov.b32 	%r63, %f46;
	shfl.sync.bfly.b32	%r64|%p17, %r63, 4, 31, -1;
	mov.b32 	%f47, %r64;
	add.f32 	%f48, %f46, %f47;
	mov.b32 	%r65, %f48;
	shfl.sync.bfly.b32	%r66|%p18, %r65, 2, 31, -1;
	mov.b32 	%f49, %r66;
	add.f32 	%f50, %f48, %f49;
	mov.b32 	%r67, %f50;
	shfl.sync.bfly.b32	%r68|%p19, %r67, 1, 31, -1;
	mov.b32 	%f51, %r68;
	add.f32 	%f52, %f50, %f51;
	div.rn.f32 	%f53, %f52, %f1;
	mul.f32 	%f54, %f10, %f10;
	sub.f32 	%f55, %f53, %f54;
	div.rn.f32 	%f56, %f55, %f1;
	add.f32 	%f57, %f101, %f56;
	sqrt.rn.f32 	%f58, %f57;
	rcp.rn.f32 	%f11, %f58;
	@%p9 bra 	$L__BB0_19;
	setp.eq.s32 	%p20, %r7, 0;
	mov.u32 	%r76, %r2;
	@%p20 bra 	$L__BB0_17;
	or.b32  	%r76, %r2, 32;
	setp.eq.s32 	%p21, %r7, 1;
	ld.global.f32 	%f59, [%rd6];
	ld.shared.f32 	%f60, [%r9];
	sub.f32 	%f61, %f60, %f10;
	mul.f32 	%f62, %f59, %f61;
	shl.b64 	%rd31, %rd5, 2;
	add.s64 	%rd12, %rd3, %rd31;
	ld.global.f32 	%f63, [%rd12];
	fma.rn.f32 	%f64, %f11, %f62, %f63;
	add.s64 	%rd32, %rd5, %rd7;
	shl.b64 	%rd33, %rd32, 2;
	add.s64 	%rd13, %rd2, %rd33;
	st.global.f32 	[%rd13], %f64;
	@%p21 bra 	$L__BB0_17;
	or.b32  	%r76, %r2, 64;
	setp.eq.s32 	%p22, %r7, 2;
	ld.global.f32 	%f65, [%rd6+128];
	ld.shared.f32 	%f66, [%r9+128];
	sub.f32 	%f67, %f66, %f10;
	mul.f32 	%f68, %f65, %f67;
	ld.global.f32 	%f69, [%rd12+128];
	fma.rn.f32 	%f70, %f11, %f68, %f69;
	st.global.f32 	[%rd13+128], %f70;
	@%p22 bra 	$L__BB0_17;
	or.b32  	%r76, %r2, 96;
	ld.global.f32 	%f71, [%rd6+256];
	ld.shared.f32 	%f72, [%r9+256];
	sub.f32 	%f73, %f72, %f10;
	mul.f32 	%f74, %f71, %f73;
	ld.global.f32 	%f75, [%rd12+256];
	fma.rn.f32 	%f76, %f11, %f74, %f75;
	st.global.f32 	[%rd13+256], %f76;
$L__BB0_17:
	setp.lt.u32 	%p23, %r6, 96;
	@%p23 bra 	$L__BB0_19;
$L__BB0_18:
	cvt.u64.u32 	%rd34, %r76;
	mul.wide.u32 	%rd35, %r76, 4;
	add.s64 	%rd36, %rd4, %rd35;
	ld.global.f32 	%f77, [%rd36];
	shl.b32 	%r69, %r76, 2;
	mov.u32 	%r70, sharedX;
	add.s32 	%r71, %r70, %r69;
	ld.shared.f32 	%f78, [%r71];
	sub.f32 	%f79, %f78, %f10;
	mul.f32 	%f80, %f77, %f79;
	add.s64 	%rd37, %rd3, %rd35;
	ld.global.f32 	%f81, [%rd37];
	fma.rn.f32 	%f82, %f11, %f80, %f81;
	add.s64 	%rd38, %rd34, %rd7;
	shl.b64 	%rd39, %rd38, 2;
	add.s64 	%rd40, %rd2, %rd39;
	st.global.f32 	[%rd40], %f82;
	ld.global.f32 	%f83, [%rd36+128];
	ld.shared.f32 	%f84, [%r71+128];
	sub.f32 	%f85, %f84, %f10;
	mul.f32 	%f86, %f83, %f85;
	ld.global.f32 	%f87, [%rd37+128];
	fma.rn.f32 	%f88, %f11, %f86, %f87;
	st.global.f32 	[%rd40+128], %f88;
	ld.global.f32 	%f89, [%rd36+256];
	ld.shared.f32 	%f90, [%r71+256];
	sub.f32 	%f91, %f90, %f10;
	mul.f32 	%f92, %f89, %f91;
	ld.global.f32 	%f93, [%rd37+256];
	fma.rn.f32 	%f94, %f11, %f92, %f93;
	st.global.f32 	[%rd40+256], %f94;
	ld.global.f32 	%f95, [%rd36+384];
	ld.shared.f32 	%f96, [%r71+384];
	sub.f32 	%f97, %f96, %f10;
	mul.f32 	%f98, %f95, %f97;
	ld.global.f32 	%f99, [%rd37+384];
	fma.rn.f32 	%f100, %f11, %f98, %f99;
	st.global.f32 	[%rd40+384], %f100;
	add.s32 	%r76, %r76, 128;
	setp.lt.s32 	%p24, %r76, %r30;
	@%p24 bra 	$L__BB0_18;
$L__BB0_19:
	add.s32 	%r72, %r72, %r10;
	setp.lt.s32 	%p25, %r72, %r5;
	@%p25 bra 	$L__BB0_4;
$L__BB0_20:
	ret;

}


// ===== COMPILED SASS (sm_100) =====

	.target	sm_100

	.elftype	@"ET_EXEC"


//--------------------- .note.nv.tkinfo           --------------------------
	.section	.note.nv.tkinfo,"",@"SHT_NOTE"
	.sectionflags	@"SHF_NOTE_NV_TKINFO"
	.tkinfo
        /*0018*/ 	.word	0x00000002
        /*0030*/ 	.string	""
        /*0030*/ 	.string	"ptxas"
        /*0030*/ 	.string	"Cuda compilation tools, release 13.0, V13.0.88"
        /*0030*/ 	.string	"Build cuda_13.0.r13.0/compiler.36424714_0"
        /*0030*/ 	.string	"-arch sm_100 -m 64 "



//--------------------- .note.nv.cuinfo           --------------------------
	.section	.note.nv.cuinfo,"",@"SHT_NOTE"
	.sectionflags	@"SHF_NOTE_NV_CUINFO"
        /*0018*/ 	.short	0x0002
        /*001a*/ 	.short	0x0064
        /*001c*/ 	.short	0x0082
	.zero		2


//--------------------- .nv.info                  --------------------------
	.section	.nv.info,"",@"SHT_CUDA_INFO"
	.align	4


	//----- nvinfo : EIATTR_REGCOUNT
	.align		4
        /*0000*/ 	.byte	0x04, 0x2f
        /*0002*/ 	.short	(.L_4 - .L_3)
	.align		4
.L_3:
        /*0004*/ 	.word	index@(_Z25layernorm_forward_kernel6PfS_S_S_fiii)
        /*0008*/ 	.word	0x00000020


	//----- nvinfo : EIATTR_FRAME_SIZE
	.align		4
.L_4:
        /*000c*/ 	.byte	0x04, 0x11
        /*000e*/ 	.short	(.L_6 - .L_5)
	.align		4
.L_5:
        /*0010*/ 	.word	index@($__internal_2_$__cuda_sm3x_div_rn_noftz_f32_slowpath)
        /*0014*/ 	.word	0x00000000


	//----- nvinfo : EIATTR_FRAME_SIZE
	.align		4
.L_6:
        /*0018*/ 	.byte	0x04, 0x11
        /*001a*/ 	.short	(.L_8 - .L_7)
	.align		4
.L_7:
        /*001c*/ 	.word	index@($__internal_1_$__cuda_sm20_sqrt_rn_f32_slowpath)
        /*0020*/ 	.word	0x00000000


	//----- nvinfo : EIATTR_FRAME_SIZE
	.align		4
.L_8:
        /*0024*/ 	.byte	0x04, 0x11
        /*0026*/ 	.short	(.L_10 - .L_9)
	.align		4
.L_9:
        /*0028*/ 	.word	index@($__internal_0_$__cuda_sm20_rcp_rn_f32_slowpath)
        /*002c*/ 	.word	0x00000000


	//----- nvinfo : EIATTR_FRAME_SIZE
	.align		4
.L_10:
        /*0030*/ 	.byte	0x04, 0x11
        /*0032*/ 	.short	(.L_12 - .L_11)
	.align		4
.L_11:
        /*0034*/ 	.word	index@(_Z25layernorm_forward_kernel6PfS_S_S_fiii)
        /*0038*/ 	.word	0x00000000


	//----- nvinfo : EIATTR_MIN_STACK_SIZE
	.align		4
.L_12:
        /*003c*/ 	.byte	0x04, 0x12
        /*003e*/ 	.short	(.L_14 - .L_13)
	.align		4
.L_13:
        /*0040*/ 	.word	index@(_Z25layernorm_forward_kernel6PfS_S_S_fiii)
        /*0044*/ 	.word	0x00000000
.L_14:


//--------------------- .nv.compat                --------------------------
	.section	.nv.compat,"",@"SHT_CUDA_COMPAT_INFO"
	.align	4
        /*0000*/ 	.byte	0x02, 0x09, 0x00, 0x00, 0x02, 0x02, 0x01, 0x00, 0x02, 0x05, 0x05, 0x00, 0x03, 0x07, 0x01, 0x01
        /*0010*/ 	.byte	0x02, 0x03, 0x00, 0x00, 0x02, 0x06, 0x01, 0x00, 0x04, 0x0b, 0x08, 0x00, 0x01, 0x00, 0x00, 0x00
        /*0020*/ 	.byte	0x00, 0x00, 0x00, 0x00


//--------------------- .nv.info._Z25layernorm_forward_kernel6PfS_S_S_fiii --------------------------
	.section	.nv.info._Z25layernorm_forward_kernel6PfS_S_S_fiii,"",@"SHT_CUDA_INFO"
	.sectionflags	@""
	.align	4


	//----- nvinfo : EIATTR_CUDA_API_VERSION
	.align		4
        /*0000*/ 	.byte	0x04, 0x37
        /*0002*/ 	.short	(.L_16 - .L_15)
.L_15:
        /*0004*/ 	.word	0x00000082


	//----- nvinfo : EIATTR_KPARAM_INFO
	.align		4
.L_16:
        /*0008*/ 	.byte	0x04, 0x17
        /*000a*/ 	.short	(.L_18 - .L_17)
.L_17:
        /*000c*/ 	.word	0x00000000
        /*0010*/ 	.short	0x0007
        /*0012*/ 	.short	0x002c
        /*0014*/ 	.byte	0x00, 0xf0, 0x11, 0x00


	//----- nvinfo : EIATTR_KPARAM_INFO
	.align		4
.L_18:
        /*0018*/ 	.byte	0x04, 0x17
        /*001a*/ 	.short	(.L_20 - .L_19)
.L_19:
        /*001c*/ 	.word	0x00000000
        /*0020*/ 	.short	0x0006
        /*0022*/ 	.short	0x0028
        /*0024*/ 	.byte	0x00, 0xf0, 0x11, 0x00


	//----- nvinfo : EIATTR_KPARAM_INFO
	.align		4
.L_20:
        /*0028*/ 	.byte	0x04, 0x17
        /*002a*/ 	.short	(.L_22 - .L_21)
.L_21:
        /*002c*/ 	.word	0x00000000
        /*0030*/ 	.short	0x0005
        /*0032*/ 	.short	0x0024
        /*0034*/ 	.byte	0x00, 0xf0, 0x11, 0x00


	//----- nvinfo : EIATTR_KPARAM_INFO
	.align		4
.L_22:
        /*0038*/ 	.byte	0x04, 0x17
        /*003a*/ 	.short	(.L_24 - .L_23)
.L_23:
        /*003c*/ 	.word	0x00000000
        /*0040*/ 	.short	0x0004
        /*0042*/ 	.short	0x0020
        /*0044*/ 	.byte	0x00, 0xf0, 0x11, 0x00


	//----- nvinfo : EIATTR_KPARAM_INFO
	.align		4
.L_24:
        /*0048*/ 	.byte	0x04, 0x17
        /*004a*/ 	.short	(.L_26 - .L_25)
.L_25:
        /*004c*/ 	.word	0x00000000
        /*0050*/ 	.short	0x0003
        /*0052*/ 	.short	0x0018
        /*0054*/ 	.byte	0x00, 0xf5, 0x21, 0x00


	//----- nvinfo : EIATTR_KPARAM_INFO
	.align		4
.L_26:
        /*0058*/ 	.byte	0x04, 0x17
        /*005a*/ 	.short	(.L_28 - .L_27)
.L_27:
        /*005c*/ 	.word	0x00000000
        /*0060*/ 	.short	0x0002
        /*0062*/ 	.short	0x0010
        /*0064*/ 	.byte	0x00, 0xf5, 0x21, 0x00


	//----- nvinfo : EIATTR_KPARAM_INFO
	.align		4
.L_28:
        /*0068*/ 	.byte	0x04, 0x17
        /*006a*/ 	.short	(.L_30 - .L_29)
.L_29:
        /*006c*/ 	.word	0x00000000
        /*0070*/ 	.short	0x0001
        /*0072*/ 	.short	0x0008
        /*0074*/ 	.byte	0x00, 0xf5, 0x21, 0x00


	//----- nvinfo : EIATTR_KPARAM_INFO
	.align		4
.L_30:
        /*0078*/ 	.byte	0x04, 0x17
        /*007a*/ 	.short	(.L_32 - .L_31)
.L_31:
        /*007c*/ 	.word	0x00000000
        /*0080*/ 	.short	0x0000
        /*0082*/ 	.short	0x0000
        /*0084*/ 	.byte	0x00, 0xf5, 0x21, 0x00


	//----- nvinfo : EIATTR_SPARSE_MMA_MASK
	.align		4
.L_32:
        /*0088*/ 	.byte	0x03, 0x50
        /*008a*/ 	.short	0x0000


	//----- nvinfo : EIATTR_MAXREG_COUNT
	.align		4
        /*008c*/ 	.byte	0x03, 0x1b
        /*008e*/ 	.short	0x00ff


	//----- nvinfo : EIATTR_EXTERNS
	.align		4
        /*0090*/ 	.byte	0x04, 0x0f
        /*0092*/ 	.short	(.L_34 - .L_33)


	//   ....[0]....
	.align		4
.L_33:
        /*0094*/ 	.word	index@(__assertfail)


	//----- nvinfo : EIATTR_MERCURY_ISA_VERSION
	.align		4
.L_34:
        /*0098*/ 	.byte	0x03, 0x5f
        /*009a*/ 	.short	0x0101


	//----- nvinfo : EIATTR_COOP_GROUP_MASK_REGIDS
	.align		4
        /*009c*/ 	.byte	0x04, 0x29
        /*009e*/ 	.short	(.L_36 - .L_35)


	//   ....[0]....
.L_35:
        /*00a0*/ 	.word	0xffffffff


	//   ....[1]....
        /*00a4*/ 	.word	0xffffffff


	//   ....[2]....
        /*00a8*/ 	.word	0xffffffff


	//   ....[3]....
        /*00ac*/ 	.word	0xffffffff


	//   ....[4]....
        /*00b0*/ 	.word	0xffffffff


	//   ....[5]....
        /*00b4*/ 	.word	0xffffffff


	//   ....[6]....
        /*00b8*/ 	.word	0xffffffff


	//   ....[7]....
        /*00bc*/ 	.word	0xffffffff


	//   ....[8]....
        /*00c0*/ 	.word	0xffffffff


	//   ....[9]....
        /*00c4*/ 	.word	0x0500000f


	//   ....[10]....
        /*00c8*/ 	.word	0x0500000f


	//   ....[11]....
        /*00cc*/ 	.word	0x0500000f


	//   ....[12]....
        /*00d0*/ 	.word	0x0500000f


	//   ....[13]....
        /*00d4*/ 	.word	0x0500000f


	//   ....[14]....
        /*00d8*/ 	.word	0x0500000f


	//   ....[15]....
        /*00dc*/ 	.word	0x0500000f


	//   ....[16]....
        /*00e0*/ 	.word	0x0500000f


	//   ....[17]....
        /*00e4*/ 	.word	0x0500000f


	//   ....[18]....
        /*00e8*/ 	.word	0x0500000f


	//----- nvinfo : EIATTR_COOP_GROUP_INSTR_OFFSETS
	.align		4
.L_36:
        /*00ec*/ 	.byte	0x04, 0x28
        /*00ee*/ 	.short	(.L_38 - .L_37)


	//   ....[0]....
.L_37:
        /*00f0*/ 	.word	0x000010c0


	//   ....[1]....
        /*00f4*/ 	.word	0x000010e0


	//   ....[2]....
        /*00f8*/ 	.word	0x00001100


	//   ....[3]....
        /*00fc*/ 	.word	0x00001120


	//   ....[4]....
        /*0100*/ 	.word	0x00001140


	//   ....[5]....
        /*0104*/ 	.word	0x00001270


	//   ....[6]....
        /*0108*/ 	.word	0x00001290


	//   ....[7]....
        /*010c*/ 	.word	0x000012b0


	//   ....[8]....
        /*0110*/ 	.word	0x000012d0


	//   ....[9]....
        /*0114*/ 	.word	0x00001df0


	//   ....[10]....
        /*0118*/ 	.word	0x00001e70


	//   ....[11]....
        /*011c*/ 	.word	0x00001ed0


	//   ....[12]....
        /*0120*/ 	.word	0x00001f30


	//   ....[13]....
        /*0124*/ 	.word	0x00001f90


	//   ....[14]....
        /*0128*/ 	.word	0x00002020


	//   ....[15]....
        /*012c*/ 	.word	0x000020a0


	//   ....[16]....
        /*0130*/ 	.word	0x00002100


	//   ....[17]....
        /*0134*/ 	.word	0x00002160


	//   ....[18]....
        /*0138*/ 	.word	0x000021c0


	//----- nvinfo : EIATTR_VRC_CTA_INIT_COUNT
	.align		4
.L_38:
        /*013c*/ 	.byte	0x02, 0x4a
	.zero		1
	.zero		1


	//----- nvinfo : EIATTR_SYSCALL_OFFSETS
	.align		4
        /*0140*/ 	.byte	0x04, 0x46
        /*0142*/ 	.short	(.L_40 - .L_39)


	//   ....[0]....
.L_39:
        /*0144*/ 	.word	0x00000130


	//----- nvinfo : EIATTR_EXIT_INSTR_OFFSETS
	.align		4
.L_40:
        /*0148*/ 	.byte	0x04, 0x1c
        /*014a*/ 	.short	(.L_42 - .L_41)


	//   ....[0]....
.L_41:
        /*014c*/ 	.word	0x000001e0


	//   ....[1]....
        /*0150*/ 	.word	0x00001d90


	//----- nvinfo : EIATTR_CRS_STACK_SIZE
	.align		4
.L_42:
        /*0154*/ 	.byte	0x04, 0x1e
        /*0156*/ 	.short	(.L_44 - .L_43)
.L_43:
        /*0158*/ 	.word	0x00000000


	//----- nvinfo : EIATTR_CBANK_PARAM_SIZE
	.align		4
.L_44:
        /*015c*/ 	.byte	0x03, 0x19
        /*015e*/ 	.short	0x0030


	//----- nvinfo : EIATTR_PARAM_CBANK
	.align		4
        /*0160*/ 	.byte	0x04, 0x0a
        /*0162*/ 	.short	(.L_46 - .L_45)
	.align		4
.L_45:
        /*0164*/ 	.word	index@(.nv.constant0._Z25layernorm_forward_kernel6PfS_S_S_fiii)
        /*0168*/ 	.short	0x0380
        /*016a*/ 	.short	0x0030


	//----- nvinfo : EIATTR_SW_WAR
	.align		4
.L_46:
        /*016c*/ 	.byte	0x04, 0x36
        /*016e*/ 	.short	(.L_48 - .L_47)
.L_47:
        /*0170*/ 	.word	0x00000008
.L_48:


//--------------------- .nv.callgraph             --------------------------
	.section	.nv.callgraph,"",@"SHT_CUDA_CALLGRAPH"
	.align	4
	.sectionentsize	8
	.align		4
        /*0000*/ 	.word	0x00000000
	.align		4
        /*0004*/ 	.word	0xffffffff
	.align		4
        /*0008*/ 	.word	index@(_Z25layernorm_forward_kernel6PfS_S_S_fiii)
	.align		4
        /*000c*/ 	.word	index@(__assertfail)
	.align		4
        /*0010*/ 	.word	0x00000000
	.align		4
        /*0014*/ 	.word	0xfffffffe
	.align		4
        /*0018*/ 	.word	0x00000000
	.align		4
        /*001c*/ 	.word	0xfffffffd
	.align		4
        /*0020*/ 	.word	0x00000000
	.align		4
        /*0024*/ 	.word	0xfffffffc


//--------------------- .nv.constant4             --------------------------
	.section	.nv.constant4,"a",@progbits
	.align	8
	.align		8
.nv.constant4:
        /*0000*/ 	.dword	__assertfail
	.align		8
        /*0008*/ 	.dword	__unnamed_1
	.align		8
        /*0010*/ 	.dword	$str
	.align		8
        /*0018*/ 	.dword	$str$1


//--------------------- .text._Z25layernorm_forward_kernel6PfS_S_S_fiii --------------------------
	.section	.text._Z25layernorm_forward_kernel6PfS_S_S_fiii,"ax",@progbits
	.align	128
        .global         _Z25layernorm_forward_kernel6PfS_S_S_fiii
        .type           _Z25layernorm_forward_kernel6PfS_S_S_fiii,@function
        .size           _Z25layernorm_forward_kernel6PfS_S_S_fiii,(.L_x_62 - _Z25layernorm_forward_kernel6PfS_S_S_fiii)
        .other          _Z25layernorm_forward_kernel6PfS_S_S_fiii,@"STO_CUDA_ENTRY STV_DEFAULT"
_Z25layernorm_forward_kernel6PfS_S_S_fiii:
.text._Z25layernorm_forward_kernel6PfS_S_S_fiii:
[----:B------:R-:W0:Y:S01]  /*0000*/  LDC R1, c[0x0][0x37c] ;  /* 0x0000df00ff017b82 */ /* 0x000e220000000800 */
[----:B------:R-:W1:Y:S02]  /*0010*/  LDCU UR4, c[0x0][0x3ac] ;  /* 0x00007580ff0477ac */ /* 0x000e640008000800 */
[----:B-1----:R-:W-:-:S09]  /*0020*/  ULOP3.LUT UP0, URZ, UR4, 0x1f, URZ, 0xc0, !UPT ;  /* 0x0000001f04ff7892 */ /* 0x002fd2000f80c0ff */
[----:B------:R-:W-:Y:S05]  /*0030*/  BRA.U !UP0, `(.L_x_0) ;  /* 0x0000000108407547 */ /* 0x000fea000b800000 */
[----:B------:R-:W-:Y:S01]  /*0040*/  MOV R0, 0x0 ;  /* 0x0000000000007802 */ /* 0x000fe20000000f00 */
[----:B------:R-:W1:Y:S01]  /*0050*/  LDCU.64 UR4, c[0x4][0x10] ;  /* 0x01000200ff0477ac */ /* 0x000e620008000a00 */
[----:B------:R-:W-:Y:S02]  /*0060*/  HFMA2 R13, -RZ, RZ, 0, 0 ;  /* 0x00000000ff0d7431 */ /* 0x000fe400000001ff */
[----:B------:R-:W-:Y:S01]  /*0070*/  IMAD.MOV.U32 R8, RZ, RZ, 0x1c ;  /* 0x0000001cff087424 */ /* 0x000fe200078e00ff */
[----:B------:R2:W3:Y:S01]  /*0080*/  LDC.64 R2, c[0x4][R0] ;  /* 0x0100000000027b82 */ /* 0x0004e20000000a00 */
[----:B------:R-:W4:Y:S01]  /*0090*/  LDCU.64 UR6, c[0x4][0x18] ;  /* 0x01000300ff0677ac */ /* 0x000f220008000a00 */
[----:B------:R-:W-:Y:S01]  /*00a0*/  IMAD.MOV.U32 R12, RZ, RZ, 0x1 ;  /* 0x00000001ff0c7424 */ /* 0x000fe200078e00ff */
[----:B------:R-:W5:Y:S01]  /*00b0*/  LDCU.64 UR8, c[0x4][0x8] ;  /* 0x01000100ff0877ac */ /* 0x000f620008000a00 */
[----:B-1----:R-:W-:Y:S02]  /*00c0*/  IMAD.U32 R4, RZ, RZ, UR4 ;  /* 0x00000004ff047e24 */ /* 0x002fe4000f8e00ff */
[----:B------:R-:W-:Y:S01]  /*00d0*/  IMAD.U32 R5, RZ, RZ, UR5 ;  /* 0x00000005ff057e24 */ /* 0x000fe2000f8e00ff */
[----:B----4-:R-:W-:Y:S01]  /*00e0*/  MOV R6, UR6 ;  /* 0x0000000600067c02 */ /* 0x010fe20008000f00 */
[----:B------:R-:W-:-:S02]  /*00f0*/  IMAD.U32 R7, RZ, RZ, UR7 ;  /* 0x00000007ff077e24 */ /* 0x000fc4000f8e00ff */
[----:B-----5:R-:W-:Y:S01]  /*0100*/  IMAD.U32 R10, RZ, RZ, UR8 ;  /* 0x00000008ff0a7e24 */ /* 0x020fe2000f8e00ff */
[----:B--2---:R-:W-:-:S07]  /*0110*/  MOV R11, UR9 ;  /* 0x00000009000b7c02 */ /* 0x004fce0008000f00 */
[----:B------:R-:W-:-:S07]  /*0120*/  LEPC R20, `(.L_x_0) ;  /* 0x000000001014794e */ /* 0x000fce0000000000 */
[----:B0--3--:R-:W-:Y:S05]  /*0130*/  CALL.ABS.NOINC R2 ;  /* 0x0000000002007343 */ /* 0x009fea0003c00000 */
.L_x_0:
[----:B------:R-:W1:Y:S01]  /*0140*/  S2R R19, SR_TID.X ;  /* 0x0000000000137919 */ /* 0x000e620000002100 */
[----:B------:R-:W2:Y:S01]  /*0150*/  LDC R3, c[0x0][0x360] ;  /* 0x0000d800ff037b82 */ /* 0x000ea20000000800 */
[----:B------:R-:W3:Y:S07]  /*0160*/  LDCU UR5, c[0x0][0x3a8] ;  /* 0x00007500ff0577ac */ /* 0x000eee0008000800 */
[----:B------:R-:W3:Y:S08]  /*0170*/  LDC R10, c[0x0][0x3a4] ;  /* 0x0000e900ff0a7b82 */ /* 0x000ef00000000800 */
[----:B------:R-:W4:Y:S01]  /*0180*/  S2UR UR4, SR_CTAID.X ;  /* 0x00000000000479c3 */ /* 0x000f220000002500 */
[----:B--2---:R-:W-:-:S02]  /*0190*/  SHF.R.U32.HI R3, RZ, 0x5, R3 ;  /* 0x00000005ff037819 */ /* 0x004fc40000011603 */
[----:B-1----:R-:W-:Y:S01]  /*01a0*/  SHF.R.U32.HI R18, RZ, 0x5, R19 ;  /* 0x00000005ff127819 */ /* 0x002fe20000011613 */
[----:B---3--:R-:W-:-:S04]  /*01b0*/  IMAD R10, R10, UR5, RZ ;  /* 0x000000050a0a7c24 */ /* 0x008fc8000f8e02ff */
[----:B----4-:R-:W-:-:S05]  /*01c0*/  IMAD R7, R3, UR4, R18 ;  /* 0x0000000403077c24 */ /* 0x010fca000f8e0212 */
[----:B------:R-:W-:-:S13]  /*01d0*/  ISETP.GE.AND P0, PT, R7, R10, PT ;  /* 0x0000000a0700720c */ /* 0x000fda0003f06270 */
[----:B------:R-:W-:Y:S05]  /*01e0*/  @P0 EXIT ;  /* 0x000000000000094d */ /* 0x000fea0003800000 */
[----:B------:R-:W1:Y:S01]  /*01f0*/  S2UR UR5, SR_CgaCtaId ;  /* 0x00000000000579c3 */ /* 0x000e620000008800 */
[----:B------:R-:W2:Y:S01]  /*0200*/  LDCU UR7, c[0x0][0x3ac] ;  /* 0x00007580ff0777ac */ /* 0x000ea20008000800 */
[----:B------:R-:W-:Y:S01]  /*0210*/  LOP3.LUT R19, R19, 0x1f, RZ, 0xc0, !PT ;  /* 0x0000001f13137812 */ /* 0x000fe200078ec0ff */
[----:B------:R-:W3:Y:S03]  /*0220*/  LDCU UR6, c[0x0][0x370] ;  /* 0x00006e00ff0677ac */ /* 0x000ee60008000800 */
[----:B------:R-:W-:Y:S02]  /*0230*/  LOP3.LUT R4, RZ, R19, RZ, 0x33, !PT ;  /* 0x00000013ff047212 */ /* 0x000fe400078e33ff */
[----:B------:R-:W4:Y:S01]  /*0240*/  LDC.64 R16, c[0x0][0x390] ;  /* 0x0000e400ff107b82 */ /* 0x000f220000000a00 */
[----:B------:R-:W-:-:S07]  /*0250*/  UMOV UR4, 0x400 ;  /* 0x0000040000047882 */ /* 0x000fce0000000000 */
[----:B------:R-:W0:Y:S01]  /*0260*/  LDC.64 R8, c[0x0][0x358] ;  /* 0x0000d600ff087b82 */ /* 0x000e220000000a00 */
[----:B--2---:R-:W-:Y:S01]  /*0270*/  IMAD R0, R18, UR7, R19 ;  /* 0x0000000712007c24 */ /* 0x004fe2000f8e0213 */
[----:B------:R-:W-:Y:S01]  /*0280*/  I2FP.F32.S32 R5, UR7 ;  /* 0x0000000700057c45 */ /* 0x000fe20008201400 */
[----:B------:R-:W-:Y:S02]  /*0290*/  VIADD R4, R4, UR7 ;  /* 0x0000000704047c36 */ /* 0x000fe40008000000 */
[----:B---3--:R-:W-:Y:S01]  /*02a0*/  IMAD R6, R3, UR6, RZ ;  /* 0x0000000603067c24 */ /* 0x008fe2000f8e02ff */
[----:B-1----:R-:W-:-:S06]  /*02b0*/  ULEA UR4, UR5, UR4, 0x18 ;  /* 0x0000000405047291 */ /* 0x002fcc000f8ec0ff */
[----:B------:R-:W-:Y:S01]  /*02c0*/  LEA R3, R0, UR4, 0x2 ;  /* 0x0000000400037c11 */ /* 0x000fe2000f8e10ff */
[----:B----4-:R-:W-:-:S07]  /*02d0*/  IMAD.WIDE.U32 R16, R19, 0x4, R16 ;  /* 0x0000000413107825 */ /* 0x010fce00078e0010 */
.L_x_28:
[----:B-1----:R-:W1:Y:S01]  /*02e0*/  LDC R0, c[0x0][0x3ac] ;  /* 0x0000eb00ff007b82 */ /* 0x002e620000000800 */
[----:B------:R-:W-:Y:S01]  /*02f0*/  LEA.HI R20, R4, 0x1, RZ, 0x1b ;  /* 0x0000000104147811 */ /* 0x000fe200078fd8ff */
[----:B------:R-:W-:Y:S01]  /*0300*/  BSSY.RECONVERGENT B0, `(.L_x_1) ;  /* 0x00000d9000007945 */ /* 0x000fe20003800200 */
[----:B--234-:R-:W-:Y:S02]  /*0310*/  MOV R13, RZ ;  /* 0x000000ff000d7202 */ /* 0x01cfe40000000f00 */
[----:B------:R-:W-:Y:S02]  /*0320*/  LOP3.LUT R20, R20, 0x3, RZ, 0xc0, !PT ;  /* 0x0000000314147812 */ /* 0x000fe400078ec0ff */
[-C--:B-1----:R-:W-:Y:S01]  /*0330*/  ISETP.GE.AND P1, PT, R19, R0.reuse, PT ;  /* 0x000000001300720c */ /* 0x082fe20003f26270 */
[----:B------:R-:W-:Y:S02]  /*0340*/  IMAD R2, R7, R0, RZ ;  /* 0x0000000007027224 */ /* 0x000fe400078e02ff */
[----:B------:R-:W-:-:S03]  /*0350*/  IMAD.IADD R7, R6, 0x1, R7 ;  /* 0x0000000106077824 */ /* 0x000fc600078e0207 */
[----:B------:R-:W-:Y:S02]  /*0360*/  SHF.R.S32.HI R21, RZ, 0x1f, R2 ;  /* 0x0000001fff157819 */ /* 0x000fe40000011402 */
[----:B------:R-:W-:-:S05]  /*0370*/  ISETP.GE.AND P2, PT, R7, R10, PT ;  /* 0x0000000a0700720c */ /* 0x000fca0003f46270 */
[----:B------:R-:W-:Y:S08]  /*0380*/  @P1 BRA `(.L_x_2) ;  /* 0x0000000c00401947 */ /* 0x000ff00003800000 */
[----:B------:R-:W-:Y:S01]  /*0390*/  ISETP.NE.AND P3, PT, R20, RZ, PT ;  /* 0x000000ff1400720c */ /* 0x000fe20003f65270 */
[----:B------:R-:W-:Y:S01]  /*03a0*/  BSSY.RECONVERGENT B1, `(.L_x_3) ;  /* 0x0000022000017945 */ /* 0x000fe20003800200 */
[----:B------:R-:W-:Y:S01]  /*03b0*/  ISETP.GE.U32.AND P0, PT, R4, 0x60, PT ;  /* 0x000000600400780c */ /* 0x000fe20003f06070 */
[----:B------:R-:W-:Y:S02]  /*03c0*/  IMAD.MOV.U32 R13, RZ, RZ, RZ ;  /* 0x000000ffff0d7224 */ /* 0x000fe400078e00ff */
[----:B------:R-:W-:-:S08]  /*03d0*/  IMAD.MOV.U32 R11, RZ, RZ, R19 ;  /* 0x000000ffff0b7224 */ /* 0x000fd000078e0013 */
[----:B------:R-:W-:Y:S05]  /*03e0*/  @!P3 BRA `(.L_x_4) ;  /* 0x000000000074b947 */ /* 0x000fea0003800000 */
[----:B------:R-:W1:Y:S01]  /*03f0*/  LDCU.64 UR4, c[0x0][0x380] ;  /* 0x00007000ff0477ac */ /* 0x000e620008000a00 */
[----:B------:R-:W-:Y:S02]  /*0400*/  IADD3 R11, P3, PT, R19, R2, RZ ;  /* 0x00000002130b7210 */ /* 0x000fe40007f7e0ff */
[----:B0-----:R-:W-:Y:S02]  /*0410*/  R2UR UR6, R8 ;  /* 0x00000000080672ca */ /* 0x001fe400000e0000 */
[----:B------:R-:W-:Y:S02]  /*0420*/  R2UR UR7, R9 ;  /* 0x00000000090772ca */ /* 0x000fe400000e0000 */
[----:B------:R-:W-:Y:S02]  /*0430*/  IADD3.X R12, PT, PT, RZ, R21, RZ, P3, !PT ;  /* 0x00000015ff0c7210 */ /* 0x000fe40001ffe4ff */
[----:B-1----:R-:W-:-:S04]  /*0440*/  LEA R14, P3, R11, UR4, 0x2 ;  /* 0x000000040b0e7c11 */ /* 0x002fc8000f8610ff */
[----:B------:R-:W-:-:S05]  /*0450*/  LEA.HI.X R15, R11, UR5, R12, 0x2, P3 ;  /* 0x000000050b0f7c11 */ /* 0x000fca00098f140c */
[----:B------:R-:W2:Y:S01]  /*0460*/  LDG.E R12, desc[UR6][R14.64] ;  /* 0x000000060e0c7981 */ /* 0x000ea2000c1e1900 */
[----:B------:R-:W-:Y:S02]  /*0470*/  ISETP.NE.AND P3, PT, R20, 0x1, PT ;  /* 0x000000011400780c */ /* 0x000fe40003f65270 */
[----:B------:R-:W-:Y:S01]  /*0480*/  LOP3.LUT R11, R19, 0x20, RZ, 0xfc, !PT ;  /* 0x00000020130b7812 */ /* 0x000fe200078efcff */
[----:B--2---:R1:W-:Y:S01]  /*0490*/  STS [R3], R12 ;  /* 0x0000000c03007388 */ /* 0x0043e20000000800 */
[----:B------:R-:W-:-:S04]  /*04a0*/  FADD R13, RZ, R12 ;  /* 0x0000000cff0d7221 */ /* 0x000fc80000000000 */
[----:B------:R-:W-:-:S05]  /*04b0*/  FFMA R13, R12, R12, R13 ;  /* 0x0000000c0c0d7223 */ /* 0x000fca000000000d */
[----:B------:R-:W-:Y:S05]  /*04c0*/  @!P3 BRA `(.L_x_4) ;  /* 0x00000000003cb947 */ /* 0x000fea0003800000 */
[----:B------:R-:W-:Y:S02]  /*04d0*/  ISETP.NE.AND P3, PT, R20, 0x2, PT ;  /* 0x000000021400780c */ /* 0x000fe40003f65270 */
[----:B------:R-:W-:Y:S02]  /*04e0*/  R2UR UR4, R8 ;  /* 0x00000000080472ca */ /* 0x000fe400000e0000 */
[----:B------:R-:W-:-:S09]  /*04f0*/  R2UR UR5, R9 ;  /* 0x00000000090572ca */ /* 0x000fd200000e0000 */
[----:B------:R-:W-:Y:S02]  /*0500*/  @P3 R2UR UR6, R8 ;  /* 0x00000000080632ca */ /* 0x000fe400000e0000 */
[----:B------:R-:W-:Y:S02]  /*0510*/  @P3 R2UR UR7, R9 ;  /* 0x00000000090732ca */ /* 0x000fe400000e0000 */
[----:B-1----:R-:W2:Y:S11]  /*0520*/  LDG.E R12, desc[UR4][R14.64+0x80] ;  /* 0x000080040e0c7981 */ /* 0x002eb6000c1e1900 */
[----:B------:R-:W3:Y:S01]  /*0530*/  @P3 LDG.E R22, desc[UR6][R14.64+0x100] ;  /* 0x000100060e163981 */ /* 0x000ee2000c1e1900 */
[----:B------:R-:W-:-:S02]  /*0540*/  LOP3.LUT R11, R19, 0x40, RZ, 0xfc, !PT ;  /* 0x00000040130b7812 */ /* 0x000fc400078efcff */
[----:B------:R-:W-:Y:S01]  /*0550*/  @P3 LOP3.LUT R11, R19, 0x60, RZ, 0xfc, !PT ;  /* 0x00000060130b3812 */ /* 0x000fe200078efcff */
[----:B--2---:R2:W-:Y:S01]  /*0560*/  STS [R3+0x80], R12 ;  /* 0x0000800c03007388 */ /* 0x0045e20000000800 */
[----:B------:R-:W-:-:S04]  /*0570*/  FADD R13, R13, R12 ;  /* 0x0000000c0d0d7221 */ /* 0x000fc80000000000 */
[----:B------:R-:W-:Y:S01]  /*0580*/  FFMA R13, R12, R12, R13 ;  /* 0x0000000c0c0d7223 */ /* 0x000fe2000000000d */
[----:B---3--:R2:W-:Y:S03]  /*0590*/  @P3 STS [R3+0x100], R22 ;  /* 0x0001001603003388 */ /* 0x0085e60000000800 */
[----:B------:R-:W-:-:S04]  /*05a0*/  @P3 FADD R23, R13, R22 ;  /* 0x000000160d173221 */ /* 0x000fc80000000000 */
[----:B------:R-:W-:-:S07]  /*05b0*/  @P3 FFMA R13, R22, R22, R23 ;  /* 0x00000016160d3223 */ /* 0x000fce0000000017 */
.L_x_4:
[----:B------:R-:W-:Y:S05]  /*05c0*/  BSYNC.RECONVERGENT B1 ;  /* 0x0000000000017941 */ /* 0x000fea0003800200 */
.L_x_3:
[----:B------:R-:W-:Y:S05]  /*05d0*/  @!P0 BRA `(.L_x_2) ;  /* 0x0000000800ac8947 */ /* 0x000fea0003800000 */
[----:B------:R-:W3:Y:S01]  /*05e0*/  S2UR UR5, SR_CgaCtaId ;  /* 0x00000000000579c3 */ /* 0x000ee20000008800 */
[----:B------:R-:W4:Y:S01]  /*05f0*/  LDCU.64 UR6, c[0x0][0x380] ;  /* 0x00007000ff0677ac */ /* 0x000f220008000a00 */
[--C-:B------:R-:W-:Y:S01]  /*0600*/  IMAD.IADD R23, R0, 0x1, -R11.reuse ;  /* 0x0000000100177824 */ /* 0x100fe200078e0a0b */
[----:B------:R-:W-:Y:S01]  /*0610*/  IADD3 R15, P0, PT, R2, R11, RZ ;  /* 0x0000000b020f7210 */ /* 0x000fe20007f1e0ff */
[----:B-12---:R-:W-:Y:S01]  /*0620*/  IMAD R12, R18, R0, R11 ;  /* 0x00000000120c7224 */ /* 0x006fe200078e020b */
[----:B------:R-:W-:Y:S01]  /*0630*/  UMOV UR4, 0x400 ;  /* 0x0000040000047882 */ /* 0x000fe20000000000 */
[----:B------:R-:W-:Y:S01]  /*0640*/  BSSY.RECONVERGENT B1, `(.L_x_5) ;  /* 0x000005a000017945 */ /* 0x000fe20003800200 */
[----:B------:R-:W-:Y:S01]  /*0650*/  ISETP.GT.AND P3, PT, R23, 0x180, PT ;  /* 0x000001801700780c */ /* 0x000fe20003f64270 */
[----:B------:R-:W-:Y:S01]  /*0660*/  IMAD.X R22, RZ, RZ, R21, P0 ;  /* 0x000000ffff167224 */ /* 0x000fe200000e0615 */
[----:B----4-:R-:W-:-:S04]  /*0670*/  LEA R14, P0, R15, UR6, 0x2 ;  /* 0x000000060f0e7c11 */ /* 0x010fc8000f8010ff */
[----:B------:R-:W-:Y:S01]  /*0680*/  LEA.HI.X R15, R15, UR7, R22, 0x2, P0 ;  /* 0x000000070f0f7c11 */ /* 0x000fe200080f1416 */
[----:B---3--:R-:W-:Y:S01]  /*0690*/  ULEA UR4, UR5, UR4, 0x18 ;  /* 0x0000000405047291 */ /* 0x008fe2000f8ec0ff */
[----:B------:R-:W-:-:S04]  /*06a0*/  IADD3 R14, P0, PT, R14, 0x100, RZ ;  /* 0x000001000e0e7810 */ /* 0x000fc80007f1e0ff */
[----:B------:R-:W-:Y:S02]  /*06b0*/  IADD3.X R15, PT, PT, RZ, R15, RZ, P0, !PT ;  /* 0x0000000fff0f7210 */ /* 0x000fe400007fe4ff */
[----:B------:R-:W-:Y:S02]  /*06c0*/  LEA R12, R12, UR4, 0x2 ;  /* 0x000000040c0c7c11 */ /* 0x000fe4000f8e10ff */
[----:B------:R-:W-:-:S03]  /*06d0*/  PLOP3.LUT P0, PT, PT, PT, PT, 0x80, 0x8 ;  /* 0x000000000008781c */ /* 0x000fc60003f0f070 */
[----:B------:R-:W-:Y:S01]  /*06e0*/  VIADD R12, R12, 0x100 ;  /* 0x000001000c0c7836 */ /* 0x000fe20000000000 */
[----:B------:R-:W-:Y:S09]  /*06f0*/  @!P3 BRA `(.L_x_6) ;  /* 0x000000040038b947 */ /* 0x000ff20003800000 */
[----:B------:R-:W-:Y:S01]  /*0700*/  PLOP3.LUT P0, PT, PT, PT, PT, 0x8, 0x80 ;  /* 0x000000000080781c */ /* 0x000fe20003f0e170 */
[----:B------:R-:W-:-:S12]  /*0710*/  VIADD R22, R0, 0xfffffe80 ;  /* 0xfffffe8000167836 */ /* 0x000fd80000000000 */
.L_x_7:
[C---:B0-----:R-:W-:Y:S02]  /*0720*/  R2UR UR4, R8.reuse ;  /* 0x00000000080472ca */ /* 0x041fe400000e0000 */
[C---:B------:R-:W-:Y:S02]  /*0730*/  R2UR UR5, R9.reuse ;  /* 0x00000000090572ca */ /* 0x040fe400000e0000 */
[----:B------:R-:W-:Y:S02]  /*0740*/  R2UR UR6, R8 ;  /* 0x00000000080672ca */ /* 0x000fe400000e0000 */
[----:B------:R-:W-:-:S09]  /*0750*/  R2UR UR7, R9 ;  /* 0x00000000090772ca */ /* 0x000fd200000e0000 */
[----:B------:R-:W2:Y:S04]  /*0760*/  LDG.E R24, desc[UR4][R14.64+-0x100] ;  /* 0xffff00040e187981 */ /* 0x000ea8000c1e1900 */
[----:B------:R-:W3:Y:S04]  /*0770*/  LDG.E R27, desc[UR6][R14.64+-0x80] ;  /* 0xffff80060e1b7981 */ /* 0x000ee8000c1e1900 */
[----:B------:R-:W4:Y:S04]  /*0780*/  LDG.E R25, desc[UR4][R14.64] ;  /* 0x000000040e197981 */ /* 0x000f28000c1e1900 */
[----:B------:R-:W5:Y:S04]  /*0790*/  LDG.E R23, desc[UR6][R14.64+0x80] ;  /* 0x000080060e177981 */ /* 0x000f68000c1e1900 */
[----:B------:R-:W5:Y:S01]  /*07a0*/  LDG.E R29, desc[UR6][R14.64+0x180] ;  /* 0x000180060e1d7981 */ /* 0x000f62000c1e1900 */
[----:B--2---:R-:W-:-:S03]  /*07b0*/  FADD R13, R24, R13 ;  /* 0x0000000d180d7221 */ /* 0x004fc60000000000 */
[----:B------:R0:W-:Y:S01]  /*07c0*/  STS [R12+-0x100], R24 ;  /* 0xffff00180c007388 */ /* 0x0001e20000000800 */
[----:B------:R-:W-:-:S03]  /*07d0*/  FFMA R26, R24, R24, R13 ;  /* 0x00000018181a7223 */ /* 0x000fc6000000000d */
[----:B------:R-:W2:Y:S01]  /*07e0*/  LDG.E R13, desc[UR4][R14.64+0x100] ;  /* 0x000100040e0d7981 */ /* 0x000ea2000c1e1900 */
[----:B---3--:R-:W-:-:S03]  /*07f0*/  FADD R26, R26, R27 ;  /* 0x0000001b1a1a7221 */ /* 0x008fc60000000000 */
[----:B------:R1:W-:Y:S01]  /*0800*/  STS [R12+-0x80], R27 ;  /* 0xffff801b0c007388 */ /* 0x0003e20000000800 */
[----:B------:R-:W-:-:S03]  /*0810*/  FFMA R26, R27, R27, R26 ;  /* 0x0000001b1b1a7223 */ /* 0x000fc6000000001a */
[----:B0-----:R-:W3:Y:S01]  /*0820*/  LDG.E R24, desc[UR4][R14.64+0x200] ;  /* 0x000200040e187981 */ /* 0x001ee2000c1e1900 */
[----:B----4-:R-:W-:-:S03]  /*0830*/  FADD R26, R26, R25 ;  /* 0x000000191a1a7221 */ /* 0x010fc60000000000 */
[----:B-1----:R-:W4:Y:S01]  /*0840*/  LDG.E R27, desc[UR6][R14.64+0x280] ;  /* 0x000280060e1b7981 */ /* 0x002f22000c1e1900 */
[----:B------:R-:W-:-:S03]  /*0850*/  FFMA R26, R25, R25, R26 ;  /* 0x00000019191a7223 */ /* 0x000fc6000000001a */
[----:B------:R0:W-:Y:S04]  /*0860*/  STS [R12], R25 ;  /* 0x000000190c007388 */ /* 0x0001e80000000800 */
[----:B0-----:R-:W4:Y:S01]  /*0870*/  LDG.E R25, desc[UR4][R14.64+0x300] ;  /* 0x000300040e197981 */ /* 0x001f22000c1e1900 */
[----:B-----5:R-:W-:-:S03]  /*0880*/  FADD R26, R26, R23 ;  /* 0x000000171a1a7221 */ /* 0x020fc60000000000 */
[----:B------:R0:W-:Y:S01]  /*0890*/  STS [R12+0x80], R23 ;  /* 0x000080170c007388 */ /* 0x0001e20000000800 */
[----:B------:R-:W-:-:S03]  /*08a0*/  FFMA R26, R23, R23, R26 ;  /* 0x00000017171a7223 */ /* 0x000fc6000000001a */
[----:B0-----:R-:W5:Y:S04]  /*08b0*/  LDG.E R23, desc[UR6][R14.64+0x380] ;  /* 0x000380060e177981 */ /* 0x001f68000c1e1900 */
[----:B------:R0:W-:Y:S01]  /*08c0*/  STS [R12+0x180], R29 ;  /* 0x0001801d0c007388 */ /* 0x0001e20000000800 */
[----:B------:R-:W-:Y:S02]  /*08d0*/  R2UR UR8, R8 ;  /* 0x00000000080872ca */ /* 0x000fe400000e0000 */
[----:B------:R-:W-:Y:S01]  /*08e0*/  R2UR UR9, R9 ;  /* 0x00000000090972ca */ /* 0x000fe200000e0000 */
[----:B--2---:R-:W-:-:S04]  /*08f0*/  FADD R26, R26, R13 ;  /* 0x0000000d1a1a7221 */ /* 0x004fc80000000000 */
[----:B------:R-:W-:-:S04]  /*0900*/  FFMA R26, R13, R13, R26 ;  /* 0x0000000d0d1a7223 */ /* 0x000fc8000000001a */
[----:B------:R-:W-:Y:S01]  /*0910*/  FADD R26, R26, R29 ;  /* 0x0000001d1a1a7221 */ /* 0x000fe20000000000 */
[----:B------:R1:W-:Y:S03]  /*0920*/  STS [R12+0x100], R13 ;  /* 0x0001000d0c007388 */ /* 0x0003e60000000800 */
[----:B------:R-:W-:Y:S02]  /*0930*/  FFMA R26, R29, R29, R26 ;  /* 0x0000001d1d1a7223 */ /* 0x000fe4000000001a */
[----:B0-----:R-:W2:Y:S02]  /*0940*/  LDG.E R29, desc[UR6][R14.64+0x480] ;  /* 0x000480060e1d7981 */ /* 0x001ea4000c1e1900 */
[----:B---3--:R-:W-:Y:S02]  /*0950*/  FADD R26, R26, R24 ;  /* 0x000000181a1a7221 */ /* 0x008fe40000000000 */
[----:B-1----:R-:W3:Y:S02]  /*0960*/  LDG.E R13, desc[UR4][R14.64+0x400] ;  /* 0x000400040e0d7981 */ /* 0x002ee4000c1e1900 */
[----:B------:R-:W-:-:S04]  /*0970*/  FFMA R26, R24, R24, R26 ;  /* 0x00000018181a7223 */ /* 0x000fc8000000001a */
[----:B----4-:R-:W-:Y:S01]  /*0980*/  FADD R26, R26, R27 ;  /* 0x0000001b1a1a7221 */ /* 0x010fe20000000000 */
[----:B------:R0:W-:Y:S03]  /*0990*/  STS [R12+0x280], R27 ;  /* 0x0002801b0c007388 */ /* 0x0001e60000000800 */
[----:B------:R-:W-:-:S04]  /*09a0*/  FFMA R26, R27, R27, R26 ;  /* 0x0000001b1b1a7223 */ /* 0x000fc8000000001a */
[----:B------:R-:W-:Y:S01]  /*09b0*/  FADD R26, R26, R25 ;  /* 0x000000191a1a7221 */ /* 0x000fe20000000000 */
[----:B0-----:R-:W4:Y:S03]  /*09c0*/  LDG.E R27, desc[UR4][R14.64+0x500] ;  /* 0x000500040e1b7981 */ /* 0x001f26000c1e1900 */
[----:B------:R-:W-:Y:S01]  /*09d0*/  FFMA R26, R25, R25, R26 ;  /* 0x00000019191a7223 */ /* 0x000fe2000000001a */
[----:B------:R0:W-:Y:S04]  /*09e0*/  STS [R12+0x300], R25 ;  /* 0x000300190c007388 */ /* 0x0001e80000000800 */
[----:B0-----:R-:W4:Y:S04]  /*09f0*/  LDG.E R25, desc[UR6][R14.64+0x580] ;  /* 0x000580060e197981 */ /* 0x001f28000c1e1900 */
[----:B------:R0:W-:Y:S01]  /*0a00*/  STS [R12+0x200], R24 ;  /* 0x000200180c007388 */ /* 0x0001e20000000800 */
[----:B-----5:R-:W-:-:S03]  /*0a10*/  FADD R26, R26, R23 ;  /* 0x000000171a1a7221 */ /* 0x020fc60000000000 */
[----:B0-----:R-:W5:Y:S01]  /*0a20*/  LDG.E R24, desc[UR8][R14.64+0x600] ;  /* 0x000600080e187981 */ /* 0x001f62000c1e1900 */
[----:B------:R-:W-:-:S03]  /*0a30*/  FFMA R26, R23, R23, R26 ;  /* 0x00000017171a7223 */ /* 0x000fc6000000001a */
[----:B------:R0:W-:Y:S04]  /*0a40*/  STS [R12+0x380], R23 ;  /* 0x000380170c007388 */ /* 0x0001e80000000800 */
[----:B0-----:R0:W5:Y:S01]  /*0a50*/  LDG.E R23, desc[UR4][R14.64+0x680] ;  /* 0x000680040e177981 */ /* 0x001162000c1e1900 */
[----:B------:R-:W-:-:S04]  /*0a60*/  IADD3 R11, PT, PT, R11, 0x200, RZ ;  /* 0x000002000b0b7810 */ /* 0x000fc80007ffe0ff */
[----:B------:R-:W-:Y:S02]  /*0a70*/  ISETP.GE.AND P3, PT, R11, R22, PT ;  /* 0x000000160b00720c */ /* 0x000fe40003f66270 */
[----:B0-----:R-:W-:-:S05]  /*0a80*/  IADD3 R14, P4, PT, R14, 0x800, RZ ;  /* 0x000008000e0e7810 */ /* 0x001fca0007f9e0ff */
[----:B------:R-:W-:Y:S02]  /*0a90*/  IMAD.X R15, RZ, RZ, R15, P4 ;  /* 0x000000ffff0f7224 */ /* 0x000fe400020e060f */
[----:B---3--:R-:W-:-:S04]  /*0aa0*/  FADD R26, R26, R13 ;  /* 0x0000000d1a1a7221 */ /* 0x008fc80000000000 */
[----:B------:R-:W-:-:S04]  /*0ab0*/  FFMA R26, R13, R13, R26 ;  /* 0x0000000d0d1a7223 */ /* 0x000fc8000000001a */
[----:B--2---:R-:W-:-:S04]  /*0ac0*/  FADD R26, R26, R29 ;  /* 0x0000001d1a1a7221 */ /* 0x004fc80000000000 */
[----:B------:R-:W-:-:S04]  /*0ad0*/  FFMA R26, R29, R29, R26 ;  /* 0x0000001d1d1a7223 */ /* 0x000fc8000000001a */
[----:B----4-:R-:W-:-:S04]  /*0ae0*/  FADD R26, R26, R27 ;  /* 0x0000001b1a1a7221 */ /* 0x010fc80000000000 */
[----:B------:R-:W-:Y:S01]  /*0af0*/  FFMA R26, R27, R27, R26 ;  /* 0x0000001b1b1a7223 */ /* 0x000fe2000000001a */
[----:B------:R0:W-:Y:S03]  /*0b00*/  STS [R12+0x400], R13 ;  /* 0x0004000d0c007388 */ /* 0x0001e60000000800 */
[----:B------:R-:W-:-:S04]  /*0b10*/  FADD R26, R26, R25 ;  /* 0x000000191a1a7221 */ /* 0x000fc80000000000 */
[----:B0-----:R-:W-:-:S04]  /*0b20*/  FFMA R13, R25, R25, R26 ;  /* 0x00000019190d7223 */ /* 0x001fc8000000001a */
[----:B-----5:R-:W-:-:S04]  /*0b30*/  FADD R13, R13, R24 ;  /* 0x000000180d0d7221 */ /* 0x020fc80000000000 */
[----:B------:R-:W-:Y:S01]  /*0b40*/  FFMA R26, R24, R24, R13 ;  /* 0x00000018181a7223 */ /* 0x000fe2000000000d */
[----:B------:R-:W-:Y:S04]  /*0b50*/  STS [R12+0x480], R29 ;  /* 0x0004801d0c007388 */ /* 0x000fe80000000800 */
[----:B------:R-:W-:Y:S01]  /*0b60*/  STS [R12+0x500], R27 ;  /* 0x0005001b0c007388 */ /* 0x000fe20000000800 */
[----:B------:R-:W-:-:S03]  /*0b70*/  FADD R26, R26, R23 ;  /* 0x000000171a1a7221 */ /* 0x000fc60000000000 */
[----:B------:R-:W-:Y:S01]  /*0b80*/  STS [R12+0x580], R25 ;  /* 0x000580190c007388 */ /* 0x000fe20000000800 */
[----:B------:R-:W-:-:S03]  /*0b90*/  FFMA R13, R23, R23, R26 ;  /* 0x00000017170d7223 */ /* 0x000fc6000000001a */
[----:B------:R-:W-:Y:S04]  /*0ba0*/  STS [R12+0x600], R24 ;  /* 0x000600180c007388 */ /* 0x000fe80000000800 */
[----:B------:R0:W-:Y:S02]  /*0bb0*/  STS [R12+0x680], R23 ;  /* 0x000680170c007388 */ /* 0x0001e40000000800 */
[----:B0-----:R-:W-:Y:S01]  /*0bc0*/  VIADD R12, R12, 0x800 ;  /* 0x000008000c0c7836 */ /* 0x001fe20000000000 */
[----:B------:R-:W-:Y:S06]  /*0bd0*/  @!P3 BRA `(.L_x_7) ;  /* 0xfffffff800d0b947 */ /* 0x000fec000383ffff */
.L_x_6:
[----:B------:R-:W-:Y:S05]  /*0be0*/  BSYNC.RECONVERGENT B1 ;  /* 0x0000000000017941 */ /* 0x000fea0003800200 */
.L_x_5:
[----:B------:R-:W-:Y:S01]  /*0bf0*/  IADD3 R22, PT, PT, -R11, R0, RZ ;  /* 0x000000000b167210 */ /* 0x000fe20007ffe1ff */
[----:B------:R-:W-:Y:S03]  /*0c00*/  BSSY.RECONVERGENT B1, `(.L_x_8) ;  /* 0x000002e000017945 */ /* 0x000fe60003800200 */
[----:B------:R-:W-:-:S13]  /*0c10*/  ISETP.GT.AND P3, PT, R22, 0x80, PT ;  /* 0x000000801600780c */ /* 0x000fda0003f64270 */
[----:B------:R-:W-:Y:S05]  /*0c20*/  @!P3 BRA `(.L_x_9) ;  /* 0x0000000000acb947 */ /* 0x000fea0003800000 */
[C---:B0-----:R-:W-:Y:S02]  /*0c30*/  R2UR UR4, R8.reuse ;  /* 0x00000000080472ca */ /* 0x041fe400000e0000 */
[C---:B------:R-:W-:Y:S02]  /*0c40*/  R2UR UR5, R9.reuse ;  /* 0x00000000090572ca */ /* 0x040fe400000e0000 */
[----:B------:R-:W-:Y:S02]  /*0c50*/  R2UR UR6, R8 ;  /* 0x00000000080672ca */ /* 0x000fe400000e0000 */
[----:B------:R-:W-:-:S09]  /*0c60*/  R2UR UR7, R9 ;  /* 0x00000000090772ca */ /* 0x000fd200000e0000 */
[----:B------:R-:W2:Y:S04]  /*0c70*/  LDG.E R22, desc[UR4][R14.64+-0x100] ;  /* 0xffff00040e167981 */ /* 0x000ea8000c1e1900 */
[----:B------:R-:W3:Y:S04]  /*0c80*/  LDG.E R25, desc[UR6][R14.64+-0x80] ;  /* 0xffff80060e197981 */ /* 0x000ee8000c1e1900 */
[----:B------:R-:W4:Y:S01]  /*0c90*/  LDG.E R23, desc[UR4][R14.64] ;  /* 0x000000040e177981 */ /* 0x000f22000c1e1900 */
[----:B------:R-:W-:Y:S02]  /*0ca0*/  R2UR UR8, R8 ;  /* 0x00000000080872ca */ /* 0x000fe400000e0000 */
[----:B------:R-:W-:Y:S01]  /*0cb0*/  R2UR UR9, R9 ;  /* 0x00000000090972ca */ /* 0x000fe200000e0000 */
[----:B------:R-:W5:Y:S01]  /*0cc0*/  LDG.E R29, desc[UR4][R14.64+0x180] ;  /* 0x000180040e1d7981 */ /* 0x000f62000c1e1900 */
[----:B--2---:R-:W-:-:S03]  /*0cd0*/  FADD R27, R13, R22 ;  /* 0x000000160d1b7221 */ /* 0x004fc60000000000 */
[----:B------:R-:W2:Y:S01]  /*0ce0*/  LDG.E R13, desc[UR4][R14.64+0x80] ;  /* 0x000080040e0d7981 */ /* 0x000ea2000c1e1900 */
[----:B------:R-:W-:-:S03]  /*0cf0*/  FFMA R24, R22, R22, R27 ;  /* 0x0000001616187223 */ /* 0x000fc6000000001b */
[----:B------:R-:W2:Y:S01]  /*0d00*/  LDG.E R27, desc[UR6][R14.64+0x100] ;  /* 0x000100060e1b7981 */ /* 0x000ea2000c1e1900 */
[----:B---3--:R-:W-:-:S03]  /*0d10*/  FADD R24, R24, R25 ;  /* 0x0000001918187221 */ /* 0x008fc60000000000 */
[----:B------:R0:W-:Y:S01]  /*0d20*/  STS [R12+-0x100], R22 ;  /* 0xffff00160c007388 */ /* 0x0001e20000000800 */
[----:B------:R-:W-:-:S04]  /*0d30*/  FFMA R24, R25, R25, R24 ;  /* 0x0000001919187223 */ /* 0x000fc80000000018 */
[----:B----4-:R-:W-:-:S04]  /*0d40*/  FADD R24, R24, R23 ;  /* 0x0000001718187221 */ /* 0x010fc80000000000 */
[----:B------:R-:W-:Y:S01]  /*0d50*/  FFMA R26, R23, R23, R24 ;  /* 0x00000017171a7223 */ /* 0x000fe20000000018 */
[----:B0-----:R-:W3:Y:S04]  /*0d60*/  LDG.E R22, desc[UR6][R14.64+0x280] ;  /* 0x000280060e167981 */ /* 0x001ee8000c1e1900 */
[----:B------:R0:W4:Y:S04]  /*0d70*/  LDG.E R24, desc[UR8][R14.64+0x200] ;  /* 0x000200080e187981 */ /* 0x000128000c1e1900 */
[----:B------:R1:W-:Y:S01]  /*0d80*/  STS [R12], R23 ;  /* 0x000000170c007388 */ /* 0x0003e20000000800 */
[----:B------:R-:W-:-:S02]  /*0d90*/  PLOP3.LUT P0, PT, PT, PT, PT, 0x8, 0x80 ;  /* 0x000000000080781c */ /* 0x000fc40003f0e170 */
[----:B0-----:R-:W-:Y:S01]  /*0da0*/  IADD3 R14, P3, PT, R14, 0x400, RZ ;  /* 0x000004000e0e7810 */ /* 0x001fe20007f7e0ff */
[----:B------:R-:W-:Y:S01]  /*0db0*/  STS [R12+-0x80], R25 ;  /* 0xffff80190c007388 */ /* 0x000fe20000000800 */
[----:B------:R-:W-:-:S03]  /*0dc0*/  VIADD R11, R11, 0x100 ;  /* 0x000001000b0b7836 */ /* 0x000fc60000000000 */
[----:B-----5:R-:W-:Y:S01]  /*0dd0*/  STS [R12+0x180], R29 ;  /* 0x0001801d0c007388 */ /* 0x020fe20000000800 */
[----:B------:R-:W-:Y:S02]  /*0de0*/  IMAD.X R15, RZ, RZ, R15, P3 ;  /* 0x000000ffff0f7224 */ /* 0x000fe400018e060f */
[----:B--2---:R-:W-:-:S04]  /*0df0*/  FADD R26, R26, R13 ;  /* 0x0000000d1a1a7221 */ /* 0x004fc80000000000 */
[----:B------:R-:W-:-:S04]  /*0e00*/  FFMA R26, R13, R13, R26 ;  /* 0x0000000d0d1a7223 */ /* 0x000fc8000000001a */
[----:B------:R-:W-:-:S04]  /*0e10*/  FADD R26, R26, R27 ;  /* 0x0000001b1a1a7221 */ /* 0x000fc80000000000 */
[----:B------:R-:W-:-:S04]  /*0e20*/  FFMA R26, R27, R27, R26 ;  /* 0x0000001b1b1a7223 */ /* 0x000fc8000000001a */
[----:B------:R-:W-:-:S04]  /*0e30*/  FADD R26, R26, R29 ;  /* 0x0000001d1a1a7221 */ /* 0x000fc80000000000 */
[----:B-1----:R-:W-:-:S04]  /*0e40*/  FFMA R23, R29, R29, R26 ;  /* 0x0000001d1d177223 */ /* 0x002fc8000000001a */
[----:B----4-:R-:W-:-:S04]  /*0e50*/  FADD R23, R23, R24 ;  /* 0x0000001817177221 */ /* 0x010fc80000000000 */
[----:B------:R-:W-:Y:S01]  /*0e60*/  FFMA R23, R24, R24, R23 ;  /* 0x0000001818177223 */ /* 0x000fe20000000017 */
[----:B------:R0:W-:Y:S03]  /*0e70*/  STS [R12+0x80], R13 ;  /* 0x0000800d0c007388 */ /* 0x0001e60000000800 */
[----:B---3--:R-:W-:Y:S01]  /*0e80*/  FADD R23, R23, R22 ;  /* 0x0000001617177221 */ /* 0x008fe20000000000 */
[----:B------:R-:W-:Y:S04]  /*0e90*/  STS [R12+0x100], R27 ;  /* 0x0001001b0c007388 */ /* 0x000fe80000000800 */
[----:B------:R-:W-:Y:S01]  /*0ea0*/  STS [R12+0x200], R24 ;  /* 0x000200180c007388 */ /* 0x000fe20000000800 */
[----:B0-----:R-:W-:-:S03]  /*0eb0*/  FFMA R13, R22, R22, R23 ;  /* 0x00000016160d7223 */ /* 0x001fc60000000017 */
[----:B------:R0:W-:Y:S02]  /*0ec0*/  STS [R12+0x280], R22 ;  /* 0x000280160c007388 */ /* 0x0001e40000000800 */
[----:B0-----:R-:W-:-:S07]  /*0ed0*/  IADD3 R12, PT, PT, R12, 0x400, RZ ;  /* 0x000004000c0c7810 */ /* 0x001fce0007ffe0ff */
.L_x_9:
[----:B------:R-:W-:Y:S05]  /*0ee0*/  BSYNC.RECONVERGENT B1 ;  /* 0x0000000000017941 */ /* 0x000fea0003800200 */
.L_x_8:
[----:B------:R-:W-:-:S13]  /*0ef0*/  ISETP.LT.OR P0, PT, R11, R0, P0 ;  /* 0x000000000b00720c */ /* 0x000fda0000701670 */
[----:B------:R-:W-:Y:S05]  /*0f00*/  @!P0 BRA `(.L_x_2) ;  /* 0x0000000000608947 */ /* 0x000fea0003800000 */
[C---:B0-----:R-:W-:Y:S02]  /*0f10*/  R2UR UR4, R8.reuse ;  /* 0x00000000080472ca */ /* 0x041fe400000e0000 */
[C---:B------:R-:W-:Y:S02]  /*0f20*/  R2UR UR5, R9.reuse ;  /* 0x00000000090572ca */ /* 0x040fe400000e0000 */
[C---:B------:R-:W-:Y:S02]  /*0f30*/  R2UR UR6, R8.reuse ;  /* 0x00000000080672ca */ /* 0x040fe400000e0000 */
[C---:B------:R-:W-:Y:S02]  /*0f40*/  R2UR UR7, R9.reuse ;  /* 0x00000000090772ca */ /* 0x040fe400000e0000 */
[----:B------:R-:W-:Y:S02]  /*0f50*/  R2UR UR8, R8 ;  /* 0x00000000080872ca */ /* 0x000fe400000e0000 */
[----:B------:R-:W-:-:S02]  /*0f60*/  R2UR UR9, R9 ;  /* 0x00000000090972ca */ /* 0x000fc400000e0000 */
[----:B------:R-:W-:Y:S02]  /*0f70*/  R2UR UR10, R8 ;  /* 0x00000000080a72ca */ /* 0x000fe400000e0000 */
[----:B------:R-:W-:Y:S01]  /*0f80*/  R2UR UR11, R9 ;  /* 0x00000000090b72ca */ /* 0x000fe200000e0000 */
[----:B------:R-:W2:Y:S04]  /*0f90*/  LDG.E R0, desc[UR4][R14.64+-0x100] ;  /* 0xffff00040e007981 */ /* 0x000ea8000c1e1900 */
[----:B------:R-:W3:Y:S04]  /*0fa0*/  LDG.E R11, desc[UR6][R14.64+-0x80] ;  /* 0xffff80060e0b7981 */ /* 0x000ee8000c1e1900 */
[----:B------:R-:W4:Y:S04]  /*0fb0*/  LDG.E R23, desc[UR8][R14.64] ;  /* 0x000000080e177981 */ /* 0x000f28000c1e1900 */
[----:B------:R-:W5:Y:S01]  /*0fc0*/  LDG.E R25, desc[UR10][R14.64+0x80] ;  /* 0x0000800a0e197981 */ /* 0x000f62000c1e1900 */
[----:B--2---:R-:W-:-:S03]  /*0fd0*/  FADD R13, R13, R0 ;  /* 0x000000000d0d7221 */ /* 0x004fc60000000000 */
[----:B------:R0:W-:Y:S01]  /*0fe0*/  STS [R12+-0x100], R0 ;  /* 0xffff00000c007388 */ /* 0x0001e20000000800 */
[----:B------:R-:W-:-:S03]  /*0ff0*/  FFMA R13, R0, R0, R13 ;  /* 0x00000000000d7223 */ /* 0x000fc6000000000d */
[----:B---3--:R0:W-:Y:S01]  /*1000*/  STS [R12+-0x80], R11 ;  /* 0xffff800b0c007388 */ /* 0x0081e20000000800 */
[----:B------:R-:W-:-:S03]  /*1010*/  FADD R22, R13, R11 ;  /* 0x0000000b0d167221 */ /* 0x000fc60000000000 */
[----:B----4-:R0:W-:Y:S01]  /*1020*/  STS [R12], R23 ;  /* 0x000000170c007388 */ /* 0x0101e20000000800 */
[----:B------:R-:W-:-:S03]  /*1030*/  FFMA R22, R11, R11, R22 ;  /* 0x0000000b0b167223 */ /* 0x000fc60000000016 */
[----:B-----5:R0:W-:Y:S01]  /*1040*/  STS [R12+0x80], R25 ;  /* 0x000080190c007388 */ /* 0x0201e20000000800 */
[----:B------:R-:W-:-:S04]  /*1050*/  FADD R22, R22, R23 ;  /* 0x0000001716167221 */ /* 0x000fc80000000000 */
[----:B------:R-:W-:-:S04]  /*1060*/  FFMA R22, R23, R23, R22 ;  /* 0x0000001717167223 */ /* 0x000fc80000000016 */
[----:B------:R-:W-:-:S04]  /*1070*/  FADD R22, R22, R25 ;  /* 0x0000001916167221 */ /* 0x000fc80000000000 */
[----:B0-----:R-:W-:-:S07]  /*1080*/  FFMA R13, R25, R25, R22 ;  /* 0x00000019190d7223 */ /* 0x001fce0000000016 */
.L_x_2:
[----:B------:R-:W-:Y:S05]  /*1090*/  BSYNC.RECONVERGENT B0 ;  /* 0x0000000000007941 */ /* 0x000fea0003800200 */
.L_x_1:
[----:B------:R-:W-:-:S03]  /*10a0*/  UMOV UR4, 0xffffffff ;  /* 0xffffffff00047882 */ /* 0x000fc60000000000 */
[----:B------:R-:W-:Y:S05]  /*10b0*/  BRA.DIV UR4, `(.L_x_10) ;  /* 0x0000000e04387947 */ /* 0x000fea000b800000 */
[----:B------:R-:W3:Y:S02]  /*10c0*/  SHFL.BFLY PT, R14, R13, 0x10, 0x1f ;  /* 0x0e001f000d0e7f89 */ /* 0x000ee400000e0000 */
[----:B---3--:R-:W-:-:S05]  /*10d0*/  FADD R13, R14, R13 ;  /* 0x0000000d0e0d7221 */ /* 0x008fca0000000000 */
[----:B------:R-:W3:Y:S02]  /*10e0*/  SHFL.BFLY PT, R14, R13, 0x8, 0x1f ;  /* 0x0d001f000d0e7f89 */ /* 0x000ee400000e0000 */
[----:B---3--:R-:W-:-:S05]  /*10f0*/  FADD R0, R13, R14 ;  /* 0x0000000e0d007221 */ /* 0x008fca0000000000 */
[----:B------:R-:W2:Y:S02]  /*1100*/  SHFL.BFLY PT, R14, R0, 0x4, 0x1f ;  /* 0x0c801f00000e7f89 */ /* 0x000ea400000e0000 */
[----:B--2---:R-:W-:-:S05]  /*1110*/  FADD R22, R0, R14 ;  /* 0x0000000e00167221 */ /* 0x004fca0000000000 */
[----:B------:R-:W2:Y:S02]  /*1120*/  SHFL.BFLY PT, R14, R22, 0x2, 0x1f ;  /* 0x0c401f00160e7f89 */ /* 0x000ea400000e0000 */
[----:B--2---:R-:W-:-:S05]  /*1130*/  FADD R23, R22, R14 ;  /* 0x0000000e16177221 */ /* 0x004fca0000000000 */
[----:B------:R2:W3:Y:S02]  /*1140*/  SHFL.BFLY PT, R14, R23, 0x1, 0x1f ;  /* 0x0c201f00170e7f89 */ /* 0x0004e400000e0000 */
.L_x_35:
[----:B------:R-:W4:Y:S01]  /*1150*/  MUFU.RCP R0, R5 ;  /* 0x0000000500007308 */ /* 0x000f220000001000 */
[----:B---3--:R-:W-:Y:S01]  /*1160*/  FADD R11, R23, R14 ;  /* 0x0000000e170b7221 */ /* 0x008fe20000000000 */
[----:B------:R-:W-:Y:S06]  /*1170*/  BSSY.RECONVERGENT B0, `(.L_x_11) ;  /* 0x000000b000007945 */ /* 0x000fec0003800200 */
[----:B------:R-:W3:Y:S01]  /*1180*/  FCHK P0, R11, R5 ;  /* 0x000000050b007302 */ /* 0x000ee20000000000 */
[----:B----4-:R-:W-:-:S04]  /*1190*/  FFMA R13, -R5, R0, 1 ;  /* 0x3f800000050d7423 */ /* 0x010fc80000000100 */
[----:B------:R-:W-:-:S04]  /*11a0*/  FFMA R0, R0, R13, R0 ;  /* 0x0000000d00007223 */ /* 0x000fc80000000000 */
[----:B------:R-:W-:-:S04]  /*11b0*/  FFMA R13, R11, R0, RZ ;  /* 0x000000000b0d7223 */ /* 0x000fc800000000ff */
[----:B-1----:R-:W-:-:S04]  /*11c0*/  FFMA R12, -R5, R13, R11 ;  /* 0x0000000d050c7223 */ /* 0x002fc8000000010b */
[----:B------:R-:W-:Y:S01]  /*11d0*/  FFMA R0, R0, R12, R13 ;  /* 0x0000000c00007223 */ /* 0x000fe2000000000d */
[----:B---3--:R-:W-:Y:S06]  /*11e0*/  @!P0 BRA `(.L_x_12) ;  /* 0x00000000000c8947 */ /* 0x008fec0003800000 */
[----:B------:R-:W-:-:S07]  /*11f0*/  MOV R12, 0x1210 ;  /* 0x00001210000c7802 */ /* 0x000fce0000000f00 */
[----:B0-2---:R-:W-:Y:S05]  /*1200*/  CALL.REL.NOINC `($__internal_2_$__cuda_sm3x_div_rn_noftz_f32_slowpath) ;  /* 0x00000014002c7944 */ /* 0x005fea0003c00000 */
[----:B------:R-:W-:-:S07]  /*1210*/  IMAD.MOV.U32 R0, RZ, RZ, R11 ;  /* 0x000000ffff007224 */ /* 0x000fce00078e000b */
.L_x_12:
[----:B------:R-:W-:Y:S05]  /*1220*/  BSYNC.RECONVERGENT B0 ;  /* 0x0000000000007941 */ /* 0x000fea0003800200 */
.L_x_11:
[----:B------:R-:W-:-:S03]  /*1230*/  UMOV UR4, 0xffffffff ;  /* 0xffffffff00047882 */ /* 0x000fc60000000000 */
[----:B------:R-:W-:Y:S05]  /*1240*/  BRA.DIV UR4, `(.L_x_13) ;  /* 0x0000000e045c7947 */ /* 0x000fea000b800000 */
[----:B------:R-:W-:-:S04]  /*1250*/  IMAD.MOV.U32 R14, RZ, RZ, RZ ;  /* 0x000000ffff0e7224 */ /* 0x000fc800078e00ff */
[----:B------:R-:W-:-:S05]  /*1260*/  FADD R13, RZ, R14 ;  /* 0x0000000eff0d7221 */ /* 0x000fca0000000000 */
[----:B------:R-:W1:Y:S02]  /*1270*/  SHFL.BFLY PT, R14, R13, 0x8, 0x1f ;  /* 0x0d001f000d0e7f89 */ /* 0x000e6400000e0000 */
[----:B-1----:R-:W-:-:S05]  /*1280*/  FADD R22, R13, R14 ;  /* 0x0000000e0d167221 */ /* 0x002fca0000000000 */
[----:B------:R-:W2:Y:S02]  /*1290*/  SHFL.BFLY PT, R14, R22, 0x4, 0x1f ;  /* 0x0c801f00160e7f89 */ /* 0x000ea400000e0000 */
[----:B--2---:R-:W-:-:S05]  /*12a0*/  FADD R23, R22, R14 ;  /* 0x0000000e16177221 */ /* 0x004fca0000000000 */
[----:B------:R-:W1:Y:S02]  /*12b0*/  SHFL.BFLY PT, R14, R23, 0x2, 0x1f ;  /* 0x0c401f00170e7f89 */ /* 0x000e6400000e0000 */
[----:B-1----:R-:W-:-:S05]  /*12c0*/  FADD R24, R23, R14 ;  /* 0x0000000e17187221 */ /* 0x002fca0000000000 */
[----:B------:R1:W2:Y:S02]  /*12d0*/  SHFL.BFLY PT, R14, R24, 0x1, 0x1f ;  /* 0x0c201f00180e7f89 */ /* 0x0002a400000e0000 */
.L_x_42:
[----:B------:R-:W3:Y:S01]  /*12e0*/  MUFU.RCP R12, R5 ;  /* 0x00000005000c7308 */ /* 0x000ee20000001000 */
[----:B--2---:R-:W-:-:S07]  /*12f0*/  FADD R14, R24, R14 ;  /* 0x0000000e180e7221 */ /* 0x004fce0000000000 */
[----:B------:R-:W2:Y:S01]  /*1300*/  FCHK P0, R14, R5 ;  /* 0x000000050e007302 */ /* 0x000ea20000000000 */
[----:B---3--:R-:W-:-:S04]  /*1310*/  FFMA R11, -R5, R12, 1 ;  /* 0x3f800000050b7423 */ /* 0x008fc8000000010c */
[----:B------:R-:W-:-:S04]  /*1320*/  FFMA R11, R12, R11, R12 ;  /* 0x0000000b0c0b7223 */ /* 0x000fc8000000000c */
[----:B------:R-:W-:-:S04]  /*1330*/  FFMA R12, R11, R14, RZ ;  /* 0x0000000e0b0c7223 */ /* 0x000fc800000000ff */
[----:B------:R-:W-:-:S04]  /*1340*/  FFMA R13, -R5, R12, R14 ;  /* 0x0000000c050d7223 */ /* 0x000fc8000000010e */
[----:B------:R-:W-:Y:S01]  /*1350*/  FFMA R11, R11, R13, R12 ;  /* 0x0000000d0b0b7223 */ /* 0x000fe2000000000c */
[----:B--2---:R-:W-:Y:S06]  /*1360*/  @!P0 BRA `(.L_x_14) ;  /* 0x00000000000c8947 */ /* 0x004fec0003800000 */
[----:B------:R-:W-:Y:S02]  /*1370*/  MOV R11, R14 ;  /* 0x0000000e000b7202 */ /* 0x000fe40000000f00 */
[----:B------:R-:W-:-:S07]  /*1380*/  MOV R12, 0x13a0 ;  /* 0x000013a0000c7802 */ /* 0x000fce0000000f00 */
[----:B01----:R-:W-:Y:S05]  /*1390*/  CALL.REL.NOINC `($__internal_2_$__cuda_sm3x_div_rn_noftz_f32_slowpath) ;  /* 0x0000001000c87944 */ /* 0x003fea0003c00000 */
.L_x_14:
[----:B------:R-:W2:Y:S01]  /*13a0*/  MUFU.RCP R12, R5 ;  /* 0x00000005000c7308 */ /* 0x000ea20000001000 */
[----:B------:R-:W-:Y:S01]  /*13b0*/  FFMA R14, -R0, R0, R11 ;  /* 0x00000000000e7223 */ /* 0x000fe2000000010b */
[----:B------:R-:W-:Y:S06]  /*13c0*/  BSSY.RECONVERGENT B0, `(.L_x_15) ;  /* 0x000000b000007945 */ /* 0x000fec0003800200 */
[----:B------:R-:W3:Y:S01]  /*13d0*/  FCHK P0, R14, R5 ;  /* 0x000000050e007302 */ /* 0x000ee20000000000 */
[----:B--2---:R-:W-:-:S04]  /*13e0*/  FFMA R13, -R5, R12, 1 ;  /* 0x3f800000050d7423 */ /* 0x004fc8000000010c */
[----:B------:R-:W-:-:S04]  /*13f0*/  FFMA R11, R12, R13, R12 ;  /* 0x0000000d0c0b7223 */ /* 0x000fc8000000000c */
[----:B------:R-:W-:-:S04]  /*1400*/  FFMA R12, R11, R14, RZ ;  /* 0x0000000e0b0c7223 */ /* 0x000fc800000000ff */
[----:B------:R-:W-:-:S04]  /*1410*/  FFMA R13, -R5, R12, R14 ;  /* 0x0000000c050d7223 */ /* 0x000fc8000000010e */
[----:B------:R-:W-:Y:S01]  /*1420*/  FFMA R11, R11, R13, R12 ;  /* 0x0000000d0b0b7223 */ /* 0x000fe2000000000c */
[----:B---3--:R-:W-:Y:S06]  /*1430*/  @!P0 BRA `(.L_x_16) ;  /* 0x00000000000c8947 */ /* 0x008fec0003800000 */
[----:B------:R-:W-:Y:S01]  /*1440*/  IMAD.MOV.U32 R11, RZ, RZ, R14 ;  /* 0x000000ffff0b7224 */ /* 0x000fe200078e000e */
[----:B------:R-:W-:-:S07]  /*1450*/  MOV R12, 0x1470 ;  /* 0x00001470000c7802 */ /* 0x000fce0000000f00 */
[----:B01----:R-:W-:Y:S05]  /*1460*/  CALL.REL.NOINC `($__internal_2_$__cuda_sm3x_div_rn_noftz_f32_slowpath) ;  /* 0x0000001000947944 */ /* 0x003fea0003c00000 */
.L_x_16:
[----:B------:R-:W-:Y:S05]  /*1470*/  BSYNC.RECONVERGENT B0 ;  /* 0x0000000000007941 */ /* 0x000fea0003800200 */
.L_x_15:
[----:B------:R-:W2:Y:S01]  /*1480*/  LDCU UR4, c[0x0][0x3a0] ;  /* 0x00007400ff0477ac */ /* 0x000ea20008000800 */
[----:B------:R-:W-:Y:S01]  /*1490*/  BSSY.RECONVERGENT B0, `(.L_x_17) ;  /* 0x000000d000007945 */ /* 0x000fe20003800200 */
[----:B--2---:R-:W-:-:S04]  /*14a0*/  FADD R12, R11, UR4 ;  /* 0x000000040b0c7e21 */ /* 0x004fc80008000000 */
[----:B------:R-:W-:Y:S01]  /*14b0*/  VIADD R11, R12, 0xf3000000 ;  /* 0xf30000000c0b7836 */ /* 0x000fe20000000000 */
[----:B------:R2:W3:Y:S04]  /*14c0*/  MUFU.RSQ R13, R12 ;  /* 0x0000000c000d7308 */ /* 0x0004e80000001400 */
[----:B------:R-:W-:-:S13]  /*14d0*/  ISETP.GT.U32.AND P0, PT, R11, 0x727fffff, PT ;  /* 0x727fffff0b00780c */ /* 0x000fda0003f04070 */
[----:B--23--:R-:W-:Y:S05]  /*14e0*/  @!P0 BRA `(.L_x_18) ;  /* 0x00000000000c8947 */ /* 0x00cfea0003800000 */
[----:B------:R-:W-:-:S07]  /*14f0*/  MOV R23, 0x1510 ;  /* 0x0000151000177802 */ /* 0x000fce0000000f00 */
[----:B01----:R-:W-:Y:S05]  /*1500*/  CALL.REL.NOINC `($__internal_1_$__cuda_sm20_sqrt_rn_f32_slowpath) ;  /* 0x0000001000107944 */ /* 0x003fea0003c00000 */
[----:B------:R-:W-:Y:S05]  /*1510*/  BRA `(.L_x_19) ;  /* 0x0000000000107947 */ /* 0x000fea0003800000 */
.L_x_18:
[----:B------:R-:W-:Y:S01]  /*1520*/  FMUL.FTZ R11, R12, R13 ;  /* 0x0000000d0c0b7220 */ /* 0x000fe20000410000 */
[----:B------:R-:W-:-:S03]  /*1530*/  FMUL.FTZ R13, R13, 0.5 ;  /* 0x3f0000000d0d7820 */ /* 0x000fc60000410000 */
[----:B------:R-:W-:-:S04]  /*1540*/  FFMA R12, -R11, R11, R12 ;  /* 0x0000000b0b0c7223 */ /* 0x000fc8000000010c */
[----:B------:R-:W-:-:S07]  /*1550*/  FFMA R11, R12, R13, R11 ;  /* 0x0000000d0c0b7223 */ /* 0x000fce000000000b */
.L_x_19:
[----:B------:R-:W-:Y:S05]  /*1560*/  BSYNC.RECONVERGENT B0 ;  /* 0x0000000000007941 */ /* 0x000fea0003800200 */
.L_x_17:
[----:B------:R-:W-:Y:S01]  /*1570*/  IADD3 R12, PT, PT, R11, 0x1800000, RZ ;  /* 0x018000000b0c7810 */ /* 0x000fe20007ffe0ff */
[----:B------:R-:W-:Y:S03]  /*1580*/  BSSY.RECONVERGENT B0, `(.L_x_20) ;  /* 0x000000b000007945 */ /* 0x000fe60003800200 */
[----:B------:R-:W-:-:S04]  /*1590*/  LOP3.LUT R12, R12, 0x7f800000, RZ, 0xc0, !PT ;  /* 0x7f8000000c0c7812 */ /* 0x000fc800078ec0ff */
[----:B------:R-:W-:-:S13]  /*15a0*/  ISETP.GT.U32.AND P0, PT, R12, 0x1ffffff, PT ;  /* 0x01ffffff0c00780c */ /* 0x000fda0003f04070 */
[----:B------:R-:W-:Y:S05]  /*15b0*/  @P0 BRA `(.L_x_21) ;  /* 0x00000000000c0947 */ /* 0x000fea0003800000 */
[----:B------:R-:W-:-:S07]  /*15c0*/  MOV R14, 0x15e0 ;  /* 0x000015e0000e7802 */ /* 0x000fce0000000f00 */
[----:B01----:R-:W-:Y:S05]  /*15d0*/  CALL.REL.NOINC `($__internal_0_$__cuda_sm20_rcp_rn_f32_slowpath) ;  /* 0x0000000c00047944 */ /* 0x003fea0003c00000 */
[----:B------:R-:W-:Y:S05]  /*15e0*/  BRA `(.L_x_22) ;  /* 0x0000000000107947 */ /* 0x000fea0003800000 */
.L_x_21:
[----:B------:R-:W2:Y:S02]  /*15f0*/  MUFU.RCP R22, R11 ;  /* 0x0000000b00167308 */ /* 0x000ea40000001000 */
[----:B--2---:R-:W-:-:S04]  /*1600*/  FFMA R12, R22, R11, -1 ;  /* 0xbf800000160c7423 */ /* 0x004fc8000000000b */
[----:B------:R-:W-:-:S04]  /*1610*/  FADD.FTZ R13, -R12, -RZ ;  /* 0x800000ff0c0d7221 */ /* 0x000fc80000010100 */
[----:B------:R-:W-:-:S07]  /*1620*/  FFMA R22, R22, R13, R22 ;  /* 0x0000000d16167223 */ /* 0x000fce0000000016 */
.L_x_22:
[----:B------:R-:W-:Y:S05]  /*1630*/  BSYNC.RECONVERGENT B0 ;  /* 0x0000000000007941 */ /* 0x000fea0003800200 */
.L_x_20:
[----:B------:R-:W-:Y:S04]  /*1640*/  BSSY.RECONVERGENT B0, `(.L_x_23) ;  /* 0x0000073000007945 */ /* 0x000fe80003800200 */
[----:B------:R-:W-:Y:S05]  /*1650*/  @P1 BRA `(.L_x_24) ;  /* 0x0000000400c41947 */ /* 0x000fea0003800000 */
[----:B------:R-:W-:Y:S01]  /*1660*/  ISETP.NE.AND P0, PT, R20, RZ, PT ;  /* 0x000000ff1400720c */ /* 0x000fe20003f05270 */
[----:B------:R-:W-:Y:S01]  /*1670*/  BSSY.RECONVERGENT B1, `(.L_x_25) ;  /* 0x0000037000017945 */ /* 0x000fe20003800200 */
[----:B------:R-:W-:-:S11]  /*1680*/  IMAD.MOV.U32 R11, RZ, RZ, R19 ;  /* 0x000000ffff0b7224 */ /* 0x000fd600078e0013 */
[----:B------:R-:W-:Y:S05]  /*1690*/  @!P0 BRA `(.L_x_26) ;  /* 0x0000000000d08947 */ /* 0x000fea0003800000 */
[----:B------:R-:W2:Y:S01]  /*16a0*/  LDCU.64 UR4, c[0x0][0x398] ;  /* 0x00007300ff0477ac */ /* 0x000ea20008000a00 */
[C---:B0-----:R-:W-:Y:S02]  /*16b0*/  R2UR UR6, R8.reuse ;  /* 0x00000000080672ca */ /* 0x041fe400000e0000 */
[C---:B------:R-:W-:Y:S02]  /*16c0*/  R2UR UR7, R9.reuse ;  /* 0x00000000090772ca */ /* 0x040fe400000e0000 */
[----:B------:R-:W-:Y:S02]  /*16d0*/  R2UR UR8, R8 ;  /* 0x00000000080872ca */ /* 0x000fe400000e0000 */
[----:B------:R-:W-:-:S09]  /*16e0*/  R2UR UR9, R9 ;  /* 0x00000000090972ca */ /* 0x000fd200000e0000 */
[----:B------:R-:W3:Y:S01]  /*16f0*/  LDG.E R11, desc[UR6][R16.64] ;  /* 0x00000006100b7981 */ /* 0x000ee2000c1e1900 */
[----:B--2---:R-:W-:-:S05]  /*1700*/  LEA R14, P0, R19, UR4, 0x2 ;  /* 0x00000004130e7c11 */ /* 0x004fca000f8010ff */
[----:B------:R-:W-:-:S05]  /*1710*/  IMAD.X R15, RZ, RZ, UR5, P0 ;  /* 0x00000005ff0f7e24 */ /* 0x000fca00080e06ff */
[----:B------:R-:W2:Y:S01]  /*1720*/  LDG.E R26, desc[UR8][R14.64] ;  /* 0x000000080e1a7981 */ /* 0x000ea2000c1e1900 */
[----:B------:R-:W0:Y:S01]  /*1730*/  S2UR UR5, SR_CgaCtaId ;  /* 0x00000000000579c3 */ /* 0x000e220000008800 */
[----:B------:R-:W-:Y:S02]  /*1740*/  UMOV UR4, 0x400 ;  /* 0x0000040000047882 */ /* 0x000fe40000000000 */
[----:B0-----:R-:W-:-:S06]  /*1750*/  ULEA UR4, UR5, UR4, 0x18 ;  /* 0x0000000405047291 */ /* 0x001fcc000f8ec0ff */
[----:B------:R-:W-:-:S05]  /*1760*/  LEA R23, R19, UR4, 0x2 ;  /* 0x0000000413177c11 */ /* 0x000fca000f8e10ff */
[----:B------:R-:W1:Y:S01]  /*1770*/  LDS R13, [R23] ;  /* 0x00000000170d7984 */ /* 0x000e620000000800 */
[----:B------:R-:W0:Y:S01]  /*1780*/  LDCU.64 UR4, c[0x0][0x388] ;  /* 0x00007100ff0477ac */ /* 0x000e220008000a00 */
[----:B------:R-:W-:-:S04]  /*1790*/  IADD3 R25, P0, PT, R19, R2, RZ ;  /* 0x0000000213197210 */ /* 0x000fc80007f1e0ff */
[----:B------:R-:W-:Y:S02]  /*17a0*/  IADD3.X R28, PT, PT, RZ, R21, RZ, P0, !PT ;  /* 0x00000015ff1c7210 */ /* 0x000fe400007fe4ff */
[----:B0-----:R-:W-:Y:S01]  /*17b0*/  LEA R12, P0, R25, UR4, 0x2 ;  /* 0x00000004190c7c11 */ /* 0x001fe2000f8010ff */
[----:B-1----:R-:W-:-:S03]  /*17c0*/  FADD R24, R13, -R0 ;  /* 0x800000000d187221 */ /* 0x002fc60000000000 */
[----:B------:R-:W-:Y:S02]  /*17d0*/  LEA.HI.X R13, R25, UR5, R28, 0x2, P0 ;  /* 0x00000005190d7c11 */ /* 0x000fe400080f141c */
[----:B------:R-:W-:Y:S01]  /*17e0*/  ISETP.NE.AND P0, PT, R20, 0x1, PT ;  /* 0x000000011400780c */ /* 0x000fe20003f05270 */
[----:B---3--:R-:W-:-:S04]  /*17f0*/  FMUL R11, R11, R24 ;  /* 0x000000180b0b7220 */ /* 0x008fc80000400000 */
[----:B--2---:R-:W-:Y:S01]  /*1800*/  FFMA R21, R11, R22, R26 ;  /* 0x000000160b157223 */ /* 0x004fe2000000001a */
[----:B------:R-:W-:-:S04]  /*1810*/  LOP3.LUT R11, R19, 0x20, RZ, 0xfc, !PT ;  /* 0x00000020130b7812 */ /* 0x000fc800078efcff */
[----:B------:R2:W-:Y:S03]  /*1820*/  STG.E desc[UR6][R12.64], R21 ;  /* 0x000000150c007986 */ /* 0x0005e6000c101906 */
[----:B------:R-:W-:Y:S05]  /*1830*/  @!P0 BRA `(.L_x_26) ;  /* 0x0000000000688947 */ /* 0x000fea0003800000 */
[C---:B------:R-:W-:Y:S01]  /*1840*/  R2UR UR4, R8.reuse ;  /* 0x00000000080472ca */ /* 0x040fe200000e0000 */
[----:B--2---:R-:W0:Y:S01]  /*1850*/  LDS R21, [R23+0x80] ;  /* 0x0000800017157984 */ /* 0x004e220000000800 */
[C---:B------:R-:W-:Y:S02]  /*1860*/  R2UR UR5, R9.reuse ;  /* 0x00000000090572ca */ /* 0x040fe400000e0000 */
[----:B------:R-:W-:Y:S02]  /*1870*/  R2UR UR6, R8 ;  /* 0x00000000080672ca */ /* 0x000fe400000e0000 */
[----:B------:R-:W-:-:S09]  /*1880*/  R2UR UR7, R9 ;  /* 0x00000000090772ca */ /* 0x000fd200000e0000 */
[----:B------:R-:W2:Y:S04]  /*1890*/  LDG.E R11, desc[UR4][R16.64+0x80] ;  /* 0x00008004100b7981 */ /* 0x000ea8000c1e1900 */
[----:B------:R-:W3:Y:S01]  /*18a0*/  LDG.E R26, desc[UR6][R14.64+0x80] ;  /* 0x000080060e1a7981 */ /* 0x000ee2000c1e1900 */
[----:B------:R-:W-:Y:S01]  /*18b0*/  ISETP.NE.AND P0, PT, R20, 0x2, PT ;  /* 0x000000021400780c */ /* 0x000fe20003f05270 */
[----:B0-----:R-:W-:-:S04]  /*18c0*/  FADD R24, R21, -R0 ;  /* 0x8000000015187221 */ /* 0x001fc80000000000 */
[----:B--2---:R-:W-:-:S04]  /*18d0*/  FMUL R11, R11, R24 ;  /* 0x000000180b0b7220 */ /* 0x004fc80000400000 */
[----:B---3--:R-:W-:Y:S01]  /*18e0*/  FFMA R21, R11, R22, R26 ;  /* 0x000000160b157223 */ /* 0x008fe2000000001a */
[----:B------:R-:W-:-:S04]  /*18f0*/  LOP3.LUT R11, R19, 0x40, RZ, 0xfc, !PT ;  /* 0x00000040130b7812 */ /* 0x000fc800078efcff */
[----:B------:R3:W-:Y:S01]  /*1900*/  STG.E desc[UR4][R12.64+0x80], R21 ;  /* 0x000080150c007986 */ /* 0x0007e2000c101904 */
[----:B------:R-:W-:Y:S05]  /*1910*/  @!P0 BRA `(.L_x_26) ;  /* 0x0000000000308947 */ /* 0x000fea0003800000 */
[C---:B------:R-:W-:Y:S01]  /*1920*/  R2UR UR4, R8.reuse ;  /* 0x00000000080472ca */ /* 0x040fe200000e0000 */
[----:B------:R-:W0:Y:S01]  /*1930*/  LDS R23, [R23+0x100] ;  /* 0x0001000017177984 */ /* 0x000e220000000800 */
[C---:B------:R-:W-:Y:S02]  /*1940*/  R2UR UR5, R9.reuse ;  /* 0x00000000090572ca */ /* 0x040fe400000e0000 */
[----:B------:R-:W-:Y:S02]  /*1950*/  R2UR UR6, R8 ;  /* 0x00000000080672ca */ /* 0x000fe400000e0000 */
[----:B------:R-:W-:-:S09]  /*1960*/  R2UR UR7, R9 ;  /* 0x00000000090772ca */ /* 0x000fd200000e0000 */
[----:B------:R-:W2:Y:S04]  /*1970*/  LDG.E R11, desc[UR4][R16.64+0x100] ;  /* 0x00010004100b7981 */ /* 0x000ea8000c1e1900 */
[----:B------:R-:W3:Y:S01]  /*1980*/  LDG.E R14, desc[UR6][R14.64+0x100] ;  /* 0x000100060e0e7981 */ /* 0x000ee2000c1e1900 */
[----:B0-----:R-:W-:-:S04]  /*1990*/  FADD R20, R23, -R0 ;  /* 0x8000000017147221 */ /* 0x001fc80000000000 */
[----:B--2---:R-:W-:-:S04]  /*19a0*/  FMUL R11, R11, R20 ;  /* 0x000000140b0b7220 */ /* 0x004fc80000400000 */
[----:B---3--:R-:W-:Y:S01]  /*19b0*/  FFMA R21, R11, R22, R14 ;  /* 0x000000160b157223 */ /* 0x008fe2000000000e */
[----:B------:R-:W-:-:S04]  /*19c0*/  LOP3.LUT R11, R19, 0x60, RZ, 0xfc, !PT ;  /* 0x00000060130b7812 */ /* 0x000fc800078efcff */
[----:B------:R4:W-:Y:S03]  /*19d0*/  STG.E desc[UR4][R12.64+0x100], R21 ;  /* 0x000100150c007986 */ /* 0x0009e6000c101904 */
.L_x_26:
[----:B------:R-:W-:Y:S05]  /*19e0*/  BSYNC.RECONVERGENT B1 ;  /* 0x0000000000017941 */ /* 0x000fea0003800200 */
.L_x_25:
[----:B------:R-:W-:-:S13]  /*19f0*/  ISETP.GE.U32.AND P0, PT, R4, 0x60, PT ;  /* 0x000000600400780c */ /* 0x000fda0003f06070 */
[----:B------:R-:W-:Y:S05]  /*1a00*/  @!P0 BRA `(.L_x_24) ;  /* 0x0000000000d88947 */ /* 0x000fea0003800000 */
[----:B--234-:R-:W2:Y:S01]  /*1a10*/  S2R R13, SR_CgaCtaId ;  /* 0x00000000000d7919 */ /* 0x01cea20000008800 */
[----:B-1----:R-:W-:-:S04]  /*1a20*/  MOV R24, 0x400 ;  /* 0x0000040000187802 */ /* 0x002fc80000000f00 */
[----:B--2---:R-:W-:-:S07]  /*1a30*/  LEA R24, R13, R24, 0x18 ;  /* 0x000000180d187211 */ /* 0x004fce00078ec0ff */
.L_x_27:
[----:B-1----:R-:W1:Y:S01]  /*1a40*/  LDC.64 R12, c[0x0][0x390] ;  /* 0x0000e400ff0c7b82 */ /* 0x002e620000000a00 */
[C---:B0-----:R-:W-:Y:S02]  /*1a50*/  R2UR UR4, R8.reuse ;  /* 0x00000000080472ca */ /* 0x041fe400000e0000 */
[C---:B------:R-:W-:Y:S02]  /*1a60*/  R2UR UR5, R9.reuse ;  /* 0x00000000090572ca */ /* 0x040fe400000e0000 */
[----:B------:R-:W-:Y:S02]  /*1a70*/  R2UR UR6, R8 ;  /* 0x00000000080672ca */ /* 0x000fe400000e0000 */
[----:B------:R-:W-:Y:S01]  /*1a80*/  R2UR UR7, R9 ;  /* 0x00000000090772ca */ /* 0x000fe200000e0000 */
[----:B------:R-:W0:Y:S01]  /*1a90*/  LDC.64 R14, c[0x0][0x398] ;  /* 0x0000e600ff0e7b82 */ /* 0x000e220000000a00 */
[----:B-1----:R-:W-:-:S07]  /*1aa0*/  IMAD.WIDE.U32 R12, R11, 0x4, R12 ;  /* 0x000000040b0c7825 */ /* 0x002fce00078e000c */
[----:B------:R-:W2:Y:S01]  /*1ab0*/  LDG.E R20, desc[UR4][R12.64] ;  /* 0x000000040c147981 */ /* 0x000ea2000c1e1900 */
[C---:B------:R-:W-:Y:S01]  /*1ac0*/  IMAD R23, R11.reuse, 0x4, R24 ;  /* 0x000000040b177824 */ /* 0x040fe200078e0218 */
[----:B------:R-:W1:Y:S01]  /*1ad0*/  LDCU.64 UR4, c[0x0][0x388] ;  /* 0x00007100ff0477ac */ /* 0x000e620008000a00 */
[----:B0-----:R-:W-:-:S03]  /*1ae0*/  IMAD.WIDE.U32 R14, R11, 0x4, R14 ;  /* 0x000000040b0e7825 */ /* 0x001fc600078e000e */
[----:B------:R-:W0:Y:S04]  /*1af0*/  LDS R21, [R23] ;  /* 0x0000000017157984 */ /* 0x000e280000000800 */
[----:B------:R-:W3:Y:S01]  /*1b00*/  LDG.E R26, desc[UR6][R14.64] ;  /* 0x000000060e1a7981 */ /* 0x000ee2000c1e1900 */
[----:B------:R-:W-:Y:S02]  /*1b10*/  R2UR UR8, R8 ;  /* 0x00000000080872ca */ /* 0x000fe400000e0000 */
[----:B------:R-:W-:Y:S01]  /*1b20*/  R2UR UR9, R9 ;  /* 0x00000000090972ca */ /* 0x000fe200000e0000 */
[----:B------:R-:W4:Y:S04]  /*1b30*/  LDS R27, [R23+0x80] ;  /* 0x00008000171b7984 */ /* 0x000f280000000800 */
[----:B------:R-:W5:Y:S01]  /*1b40*/  LDS R29, [R23+0x100] ;  /* 0x00010000171d7984 */ /* 0x000f620000000800 */
[----:B0-----:R-:W-:-:S04]  /*1b50*/  FADD R21, R21, -R0 ;  /* 0x8000000015157221 */ /* 0x001fc80000000000 */
[----:B--2---:R-:W-:-:S04]  /*1b60*/  FMUL R21, R20, R21 ;  /* 0x0000001514157220 */ /* 0x004fc80000400000 */
[----:B---3--:R-:W-:Y:S01]  /*1b70*/  FFMA R25, R21, R22, R26 ;  /* 0x0000001615197223 */ /* 0x008fe2000000001a */
[----:B------:R-:W-:Y:S02]  /*1b80*/  SHF.R.S32.HI R26, RZ, 0x1f, R2 ;  /* 0x0000001fff1a7819 */ /* 0x000fe40000011402 */
[----:B------:R-:W-:-:S05]  /*1b90*/  IADD3 R21, P0, PT, R2, R11, RZ ;  /* 0x0000000b02157210 */ /* 0x000fca0007f1e0ff */
[----:B------:R-:W-:Y:S01]  /*1ba0*/  IMAD.X R26, RZ, RZ, R26, P0 ;  /* 0x000000ffff1a7224 */ /* 0x000fe200000e061a */
[C---:B-1----:R-:W-:Y:S02]  /*1bb0*/  LEA R20, P0, R21.reuse, UR4, 0x2 ;  /* 0x0000000415147c11 */ /* 0x042fe4000f8010ff */
[----:B------:R-:W-:Y:S02]  /*1bc0*/  R2UR UR4, R8 ;  /* 0x00000000080472ca */ /* 0x000fe400000e0000 */
[----:B------:R-:W-:Y:S02]  /*1bd0*/  LEA.HI.X R21, R21, UR5, R26, 0x2, P0 ;  /* 0x0000000515157c11 */ /* 0x000fe400080f141a */
[----:B------:R-:W-:-:S03]  /*1be0*/  R2UR UR5, R9 ;  /* 0x00000000090572ca */ /* 0x000fc600000e0000 */
[----:B------:R0:W-:Y:S04]  /*1bf0*/  STG.E desc[UR6][R20.64], R25 ;  /* 0x0000001914007986 */ /* 0x0001e8000c101906 */
[----:B------:R-:W2:Y:S06]  /*1c00*/  LDG.E R26, desc[UR8][R12.64+0x80] ;  /* 0x000080080c1a7981 */ /* 0x000eac000c1e1900 */
[----:B------:R-:W3:Y:S01]  /*1c10*/  LDG.E R28, desc[UR4][R14.64+0x80] ;  /* 0x000080040e1c7981 */ /* 0x000ee2000c1e1900 */
[----:B----4-:R-:W-:-:S04]  /*1c20*/  FADD R27, R27, -R0 ;  /* 0x800000001b1b7221 */ /* 0x010fc80000000000 */
[----:B--2---:R-:W-:-:S04]  /*1c30*/  FMUL R27, R26, R27 ;  /* 0x0000001b1a1b7220 */ /* 0x004fc80000400000 */
[----:B---3--:R-:W-:-:S05]  /*1c40*/  FFMA R27, R27, R22, R28 ;  /* 0x000000161b1b7223 */ /* 0x008fca000000001c */
[----:B------:R-:W-:Y:S04]  /*1c50*/  STG.E desc[UR4][R20.64+0x80], R27 ;  /* 0x0000801b14007986 */ /* 0x000fe8000c101904 */
[----:B0-----:R-:W2:Y:S04]  /*1c60*/  LDG.E R25, desc[UR6][R12.64+0x100] ;  /* 0x000100060c197981 */ /* 0x001ea8000c1e1900 */
[----:B------:R-:W3:Y:S01]  /*1c70*/  LDG.E R28, desc[UR8][R14.64+0x100] ;  /* 0x000100080e1c7981 */ /* 0x000ee2000c1e1900 */
[----:B-----5:R-:W-:-:S03]  /*1c80*/  FADD R26, R29, -R0 ;  /* 0x800000001d1a7221 */ /* 0x020fc60000000000 */
[----:B------:R-:W0:Y:S01]  /*1c90*/  LDS R27, [R23+0x180] ;  /* 0x00018000171b7984 */ /* 0x000e220000000800 */
[----:B--2---:R-:W-:-:S04]  /*1ca0*/  FMUL R25, R25, R26 ;  /* 0x0000001a19197220 */ /* 0x004fc80000400000 */
[----:B---3--:R-:W-:-:S05]  /*1cb0*/  FFMA R25, R25, R22, R28 ;  /* 0x0000001619197223 */ /* 0x008fca000000001c */
[----:B------:R1:W-:Y:S01]  /*1cc0*/  STG.E desc[UR4][R20.64+0x100], R25 ;  /* 0x0001001914007986 */ /* 0x0003e2000c101904 */
[----:B------:R-:W2:Y:S03]  /*1cd0*/  LDCU UR4, c[0x0][0x3ac] ;  /* 0x00007580ff0477ac */ /* 0x000ea60008000800 */
[----:B------:R-:W3:Y:S04]  /*1ce0*/  LDG.E R26, desc[UR6][R12.64+0x180] ;  /* 0x000180060c1a7981 */ /* 0x000ee8000c1e1900 */
[----:B------:R-:W4:Y:S01]  /*1cf0*/  LDG.E R28, desc[UR8][R14.64+0x180] ;  /* 0x000180080e1c7981 */ /* 0x000f22000c1e1900 */
[----:B------:R-:W-:Y:S01]  /*1d00*/  IADD3 R11, PT, PT, R11, 0x80, RZ ;  /* 0x000000800b0b7810 */ /* 0x000fe20007ffe0ff */
[----:B0-----:R-:W-:-:S03]  /*1d10*/  FADD R27, R27, -R0 ;  /* 0x800000001b1b7221 */ /* 0x001fc60000000000 */
[----:B--2---:R-:W-:Y:S01]  /*1d20*/  ISETP.GE.AND P0, PT, R11, UR4, PT ;  /* 0x000000040b007c0c */ /* 0x004fe2000bf06270 */
[----:B---3--:R-:W-:-:S04]  /*1d30*/  FMUL R27, R26, R27 ;  /* 0x0000001b1a1b7220 */ /* 0x008fc80000400000 */
[----:B----4-:R-:W-:-:S05]  /*1d40*/  FFMA R27, R27, R22, R28 ;  /* 0x000000161b1b7223 */ /* 0x010fca000000001c */
[----:B------:R1:W-:Y:S03]  /*1d50*/  STG.E desc[UR6][R20.64+0x180], R27 ;  /* 0x0001801b14007986 */ /* 0x0003e6000c101906 */
[----:B------:R-:W-:Y:S05]  /*1d60*/  @!P0 BRA `(.L_x_27) ;  /* 0xfffffffc00348947 */ /* 0x000fea000383ffff */
.L_x_24:
[----:B------:R-:W-:Y:S05]  /*1d70*/  BSYNC.RECONVERGENT B0 ;  /* 0x0000000000007941 */ /* 0x000fea0003800200 */
.L_x_23:
[----:B------:R-:W-:Y:S05]  /*1d80*/  @!P2 BRA `(.L_x_28) ;  /* 0xffffffe40054a947 */ /* 0x000fea000383ffff */
[----:B------:R-:W-:Y:S05]  /*1d90*/  EXIT ;  /* 0x000000000000794d */ /* 0x000fea0003800000 */
.L_x_10:
[----:B------:R-:W-:Y:S01]  /*1da0*/  BSSY B0, `(.L_x_29) ;  /* 0x0000007000007945 */ /* 0x000fe20003800000 */
[----:B-12---:R-:W-:Y:S01]  /*1db0*/  IMAD.MOV.U32 R12, RZ, RZ, 0x10 ;  /* 0x00000010ff0c7424 */ /* 0x006fe200078e00ff */
[----:B------:R-:W-:Y:S01]  /*1dc0*/  MOV R15, 0xffffffff ;  /* 0xffffffff000f7802 */ /* 0x000fe20000000f00 */
[----:B------:R-:W-:-:S07]  /*1dd0*/  IMAD.MOV.U32 R11, RZ, RZ, 0x1f ;  /* 0x0000001fff0b7424 */ /* 0x000fce00078e00ff */
[----:B0-----:R-:W-:Y:S05]  /*1de0*/  WARPSYNC.COLLECTIVE R15, `(.L_x_30) ;  /* 0x000000000f087348 */ /* 0x001fea0003c00000 */
[----:B------:R1:W2:Y:S02]  /*1df0*/  SHFL.BFLY P6, R14, R13, R12, R11 ;  /* 0x0c00000c0d0e7389 */ /* 0x0002a400000c000b */
[----:B012---:R-:W-:Y:S05]  /*1e00*/  ENDCOLLECTIVE ;  /* 0x000000000000791b */ /* 0x007fea0003800000 */
.L_x_30:
[----:B------:R-:W-:Y:S05]  /*1e10*/  BSYNC B0 ;  /* 0x0000000000007941 */ /* 0x000fea0003800000 */
.L_x_29:
[----:B------:R-:W-:Y:S01]  /*1e20*/  FADD R13, R14, R13 ;  /* 0x0000000d0e0d7221 */ /* 0x000fe20000000000 */
[----:B------:R-:W-:Y:S01]  /*1e30*/  IMAD.MOV.U32 R12, RZ, RZ, 0x8 ;  /* 0x00000008ff0c7424 */ /* 0x000fe200078e00ff */
[----:B------:R-:W-:Y:S01]  /*1e40*/  MOV R15, 0xffffffff ;  /* 0xffffffff000f7802 */ /* 0x000fe20000000f00 */
[----:B------:R-:W-:-:S07]  /*1e50*/  IMAD.MOV.U32 R11, RZ, RZ, 0x1f ;  /* 0x0000001fff0b7424 */ /* 0x000fce00078e00ff */
[----:B------:R-:W-:Y:S05]  /*1e60*/  WARPSYNC.COLLECTIVE R15, `(.L_x_31) ;  /* 0x000000000f087348 */ /* 0x000fea0003c00000 */
[----:B------:R0:W1:Y:S02]  /*1e70*/  SHFL.BFLY P6, R14, R13, R12, R11 ;  /* 0x0c00000c0d0e7389 */ /* 0x00006400000c000b */
[----:B01----:R-:W-:Y:S05]  /*1e80*/  ENDCOLLECTIVE ;  /* 0x000000000000791b */ /* 0x003fea0003800000 */
.L_x_31:
[----:B------:R-:W-:Y:S02]  /*1e90*/  IMAD.MOV.U32 R12, RZ, RZ, 0x4 ;  /* 0x00000004ff0c7424 */ /* 0x000fe400078e00ff */
[----:B------:R-:W-:-:S04]  /*1ea0*/  FADD R0, R13, R14 ;  /* 0x0000000e0d007221 */ /* 0x000fc80000000000 */
[----:B------:R-:W-:-:S07]  /*1eb0*/  IMAD.MOV.U32 R13, RZ, RZ, R0 ;  /* 0x000000ffff0d7224 */ /* 0x000fce00078e0000 */
[----:B------:R-:W-:Y:S05]  /*1ec0*/  WARPSYNC.COLLECTIVE R15, `(.L_x_32) ;  /* 0x000000000f087348 */ /* 0x000fea0003c00000 */
[----:B------:R0:W1:Y:S02]  /*1ed0*/  SHFL.BFLY P6, R14, R13, R12, R11 ;  /* 0x0c00000c0d0e7389 */ /* 0x00006400000c000b */
[----:B01----:R-:W-:Y:S05]  /*1ee0*/  ENDCOLLECTIVE ;  /* 0x000000000000791b */ /* 0x003fea0003800000 */
.L_x_32:
[----:B------:R-:W-:Y:S02]  /*1ef0*/  IMAD.MOV.U32 R12, RZ, RZ, 0x2 ;  /* 0x00000002ff0c7424 */ /* 0x000fe400078e00ff */
[----:B------:R-:W-:-:S05]  /*1f00*/  FADD R22, R0, R14 ;  /* 0x0000000e00167221 */ /* 0x000fca0000000000 */
[----:B------:R-:W-:-:S07]  /*1f10*/  MOV R13, R22 ;  /* 0x00000016000d7202 */ /* 0x000fce0000000f00 */
[----:B------:R-:W-:Y:S05]  /*1f20*/  WARPSYNC.COLLECTIVE R15, `(.L_x_33) ;  /* 0x000000000f087348 */ /* 0x000fea0003c00000 */
[----:B------:R0:W1:Y:S02]  /*1f30*/  SHFL.BFLY P6, R14, R13, R12, R11 ;  /* 0x0c00000c0d0e7389 */ /* 0x00006400000c000b */
[----:B01----:R-:W-:Y:S05]  /*1f40*/  ENDCOLLECTIVE ;  /* 0x000000000000791b */ /* 0x003fea0003800000 */
.L_x_33:
[----:B------:R-:W-:Y:S02]  /*1f50*/  IMAD.MOV.U32 R12, RZ, RZ, 0x1 ;  /* 0x00000001ff0c7424 */ /* 0x000fe400078e00ff */
[----:B------:R-:W-:-:S05]  /*1f60*/  FADD R23, R22, R14 ;  /* 0x0000000e16177221 */ /* 0x000fca0000000000 */
[----:B------:R-:W-:-:S07]  /*1f70*/  MOV R13, R23 ;  /* 0x00000017000d7202 */ /* 0x000fce0000000f00 */
[----:B------:R-:W-:Y:S05]  /*1f80*/  WARPSYNC.COLLECTIVE R15, `(.L_x_34) ;  /* 0x000000000f087348 */ /* 0x000fea0003c00000 */
[----:B------:R0:W1:Y:S02]  /*1f90*/  SHFL.BFLY P6, R14, R13, R12, R11 ;  /* 0x0c00000c0d0e7389 */ /* 0x00006400000c000b */
[----:B01----:R-:W-:Y:S05]  /*1fa0*/  ENDCOLLECTIVE ;  /* 0x000000000000791b */ /* 0x003fea0003800000 */
.L_x_34:
[----:B------:R-:W-:Y:S05]  /*1fb0*/  BRA `(.L_x_35) ;  /* 0xfffffff000647947 */ /* 0x000fea000383ffff */
.L_x_13:
[----:B------:R-:W-:Y:S01]  /*1fc0*/  HFMA2 R13, -RZ, RZ, 0, 0 ;  /* 0x00000000ff0d7431 */ /* 0x000fe200000001ff */
[----:B------:R-:W-:Y:S01]  /*1fd0*/  BSSY B0, `(.L_x_36) ;  /* 0x0000007000007945 */ /* 0x000fe20003800000 */
[----:B------:R-:W-:Y:S01]  /*1fe0*/  IMAD.MOV.U32 R12, RZ, RZ, 0x10 ;  /* 0x00000010ff0c7424 */ /* 0x000fe200078e00ff */
[----:B------:R-:W-:Y:S01]  /*1ff0*/  MOV R11, 0x1f ;  /* 0x0000001f000b7802 */ /* 0x000fe20000000f00 */
[----:B------:R-:W-:-:S07]  /*2000*/  IMAD.MOV.U32 R15, RZ, RZ, -0x1 ;  /* 0xffffffffff0f7424 */ /* 0x000fce00078e00ff */
[----:B0-2---:R-:W-:Y:S05]  /*2010*/  WARPSYNC.COLLECTIVE R15, `(.L_x_37) ;  /* 0x000000000f087348 */ /* 0x005fea0003c00000 */
[----:B------:R1:W3:Y:S02]  /*2020*/  SHFL.BFLY P6, R14, R13, R12, R11 ;  /* 0x0c00000c0d0e7389 */ /* 0x0002e400000c000b */
[----:B0123--:R-:W-:Y:S05]  /*2030*/  ENDCOLLECTIVE ;  /* 0x000000000000791b */ /* 0x00ffea0003800000 */
.L_x_37:
[----:B------:R-:W-:Y:S05]  /*2040*/  BSYNC B0 ;  /* 0x0000000000007941 */ /* 0x000fea0003800000 */
.L_x_36:
[----:B------:R-:W-:Y:S02]  /*2050*/  HFMA2 R12, -RZ, RZ, 0, 4.76837158203125e-07 ;  /* 0x00000008ff0c7431 */ /* 0x000fe400000001ff */
[----:B------:R-:W-:Y:S01]  /*2060*/  FADD R13, RZ, R14 ;  /* 0x0000000eff0d7221 */ /* 0x000fe20000000000 */
[----:B------:R-:W-:Y:S01]  /*2070*/  IMAD.MOV.U32 R11, RZ, RZ, 0x1f ;  /* 0x0000001fff0b7424 */ /* 0x000fe200078e00ff */
[----:B------:R-:W-:-:S07]  /*2080*/  MOV R15, 0xffffffff ;  /* 0xffffffff000f7802 */ /* 0x000fce0000000f00 */
[----:B------:R-:W-:Y:S05]  /*2090*/  WARPSYNC.COLLECTIVE R15, `(.L_x_38) ;  /* 0x000000000f087348 */ /* 0x000fea0003c00000 */
[----:B------:R0:W1:Y:S02]  /*20a0*/  SHFL.BFLY P6, R14, R13, R12, R11 ;  /* 0x0c00000c0d0e7389 */ /* 0x00006400000c000b */
[----:B01----:R-:W-:Y:S05]  /*20b0*/  ENDCOLLECTIVE ;  /* 0x000000000000791b */ /* 0x003fea0003800000 */
.L_x_38:
[----:B------:R-:W-:Y:S02]  /*20c0*/  HFMA2 R12, -RZ, RZ, 0, 2.384185791015625e-07 ;  /* 0x00000004ff0c7431 */ /* 0x000fe400000001ff */
[----:B------:R-:W-:-:S04]  /*20d0*/  FADD R22, R13, R14 ;  /* 0x0000000e0d167221 */ /* 0x000fc80000000000 */
[----:B------:R-:W-:-:S07]  /*20e0*/  IMAD.MOV.U32 R13, RZ, RZ, R22 ;  /* 0x000000ffff0d7224 */ /* 0x000fce00078e0016 */
[----:B------:R-:W-:Y:S05]  /*20f0*/  WARPSYNC.COLLECTIVE R15, `(.L_x_39) ;  /* 0x000000000f087348 */ /* 0x000fea0003c00000 */
[----:B------:R0:W1:Y:S02]  /*2100*/  SHFL.BFLY P6, R14, R13, R12, R11 ;  /* 0x0c00000c0d0e7389 */ /* 0x00006400000c000b */
[----:B01----:R-:W-:Y:S05]  /*2110*/  ENDCOLLECTIVE ;  /* 0x000000000000791b */ /* 0x003fea0003800000 */
.L_x_39:
[----:B------:R-:W-:Y:S01]  /*2120*/  MOV R12, 0x2 ;  /* 0x00000002000c7802 */ /* 0x000fe20000000f00 */
[----:B------:R-:W-:-:S04]  /*2130*/  FADD R23, R22, R14 ;  /* 0x0000000e16177221 */ /* 0x000fc80000000000 */
[----:B------:R-:W-:-:S07]  /*2140*/  IMAD.MOV.U32 R13, RZ, RZ, R23 ;  /* 0x000000ffff0d7224 */ /* 0x000fce00078e0017 */
[----:B------:R-:W-:Y:S05]  /*2150*/  WARPSYNC.COLLECTIVE R15, `(.L_x_40) ;  /* 0x000000000f087348 */ /* 0x000fea0003c00000 */
[----:B------:R0:W1:Y:S02]  /*2160*/  SHFL.BFLY P6, R14, R13, R12, R11 ;  /* 0x0c00000c0d0e7389 */ /* 0x00006400000c000b */
[----:B01----:R-:W-:Y:S05]  /*2170*/  ENDCOLLECTIVE ;  /* 0x000000000000791b */ /* 0x003fea0003800000 */
.L_x_40:
[----:B------:R-:W-:Y:S02]  /*2180*/  HFMA2 R12, -RZ, RZ, 0, 5.9604644775390625e-08 ;  /* 0x00000001ff0c7431 */ /* 0x000fe400000001ff */
[----:B------:R-:W-:-:S04]  /*2190*/  FADD R24, R23, R14 ;  /* 0x0000000e17187221 */ /* 0x000fc80000000000 */
[----:B------:R-:W-:-:S07]  /*21a0*/  IMAD.MOV.U32 R13, RZ, RZ, R24 ;  /* 0x000000ffff0d7224 */ /* 0x000fce00078e0018 */
[----:B------:R-:W-:Y:S05]  /*21b0*/  WARPSYNC.COLLECTIVE R15, `(.L_x_41) ;  /* 0x000000000f087348 */ /* 0x000fea0003c00000 */
[----:B------:R0:W1:Y:S02]  /*21c0*/  SHFL.BFLY P6, R14, R13, R12, R11 ;  /* 0x0c00000c0d0e7389 */ /* 0x00006400000c000b */
[----:B01----:R-:W-:Y:S05]  /*21d0*/  ENDCOLLECTIVE ;  /* 0x000000000000791b */ /* 0x003fea0003800000 */
.L_x_41:
[----:B------:R-:W-:Y:S05]  /*21e0*/  BRA `(.L_x_42) ;  /* 0xfffffff0003c7947 */ /* 0x000fea000383ffff */
        .weak           $__internal_0_$__cuda_sm20_rcp_rn_f32_slowpath
        .type           $__internal_0_$__cuda_sm20_rcp_rn_f32_slowpath,@function
        .size           $__internal_0_$__cuda_sm20_rcp_rn_f32_slowpath,($__internal_1_$__cuda_sm20_sqrt_rn_f32_slowpath - $__internal_0_$__cuda_sm20_rcp_rn_f32_slowpath)
$__internal_0_$__cuda_sm20_rcp_rn_f32_slowpath:
[----:B------:R-:W-:Y:S01]  /*21f0*/  IMAD.SHL.U32 R12, R11, 0x2, RZ ;  /* 0x000000020b0c7824 */ /* 0x000fe200078e00ff */
[----:B------:R-:W-:Y:S04]  /*2200*/  BSSY.RECONVERGENT B1, `(.L_x_43) ;  /* 0x0000030000017945 */ /* 0x000fe80003800200 */
[----:B------:R-:W-:-:S04]  /*2210*/  SHF.R.U32.HI R12, RZ, 0x18, R12 ;  /* 0x00000018ff0c7819 */ /* 0x000fc8000001160c */
[----:B------:R-:W-:-:S13]  /*2220*/  ISETP.NE.U32.AND P0, PT, R12, RZ, PT ;  /* 0x000000ff0c00720c */ /* 0x000fda0003f05070 */
[----:B------:R-:W-:Y:S05]  /*2230*/  @P0 BRA `(.L_x_44) ;  /* 0x0000000000280947 */ /* 0x000fea0003800000 */
[----:B------:R-:W-:-:S04]  /*2240*/  SHF.L.U32 R12, R11, 0x1, RZ ;  /* 0x000000010b0c7819 */ /* 0x000fc800000006ff */
[----:B------:R-:W-:-:S13]  /*2250*/  ISETP.NE.AND P0, PT, R12, RZ, PT ;  /* 0x000000ff0c00720c */ /* 0x000fda0003f05270 */
[----:B------:R-:W-:Y:S01]  /*2260*/  @P0 FFMA R15, R11, 1.84467440737095516160e+19, RZ ;  /* 0x5f8000000b0f0823 */ /* 0x000fe200000000ff */
[----:B------:R-:W-:Y:S08]  /*2270*/  @!P0 MUFU.RCP R13, R11 ;  /* 0x0000000b000d8308 */ /* 0x000ff00000001000 */
[----:B------:R-:W0:Y:S02]  /*2280*/  @P0 MUFU.RCP R12, R15 ;  /* 0x0000000f000c0308 */ /* 0x000e240000001000 */
[----:B0-----:R-:W-:-:S04]  /*2290*/  @P0 FFMA R22, R15, R12, -1 ;  /* 0xbf8000000f160423 */ /* 0x001fc8000000000c */
[----:B------:R-:W-:-:S04]  /*22a0*/  @P0 FADD.FTZ R23, -R22, -RZ ;  /* 0x800000ff16170221 */ /* 0x000fc80000010100 */
[----:B------:R-:W-:-:S04]  /*22b0*/  @P0 FFMA R12, R12, R23, R12 ;  /* 0x000000170c0c0223 */ /* 0x000fc8000000000c */
[----:B------:R-:W-:Y:S01]  /*22c0*/  @P0 FFMA R13, R12, 1.84467440737095516160e+19, RZ ;  /* 0x5f8000000c0d0823 */ /* 0x000fe200000000ff */
[----:B------:R-:W-:Y:S06]  /*22d0*/  BRA `(.L_x_45) ;  /* 0x0000000000887947 */ /* 0x000fec0003800000 */
.L_x_44:
[----:B------:R-:W-:-:S05]  /*22e0*/  VIADD R13, R12, 0xffffff03 ;  /* 0xffffff030c0d7836 */ /* 0x000fca0000000000 */
[----:B------:R-:W-:-:S13]  /*22f0*/  ISETP.GT.U32.AND P0, PT, R13, 0x1, PT ;  /* 0x000000010d00780c */ /* 0x000fda0003f04070 */
[----:B------:R-:W-:Y:S05]  /*2300*/  @P0 BRA `(.L_x_46) ;  /* 0x0000000000780947 */ /* 0x000fea0003800000 */
[----:B------:R-:W-:Y:S02]  /*2310*/  LOP3.LUT R15, R11, 0x7fffff, RZ, 0xc0, !PT ;  /* 0x007fffff0b0f7812 */ /* 0x000fe400078ec0ff */
[----:B------:R-:W-:Y:S02]  /*2320*/  MOV R26, 0x3 ;  /* 0x00000003001a7802 */ /* 0x000fe40000000f00 */
[----:B------:R-:W-:Y:S02]  /*2330*/  LOP3.LUT R15, R15, 0x3f800000, RZ, 0xfc, !PT ;  /* 0x3f8000000f0f7812 */ /* 0x000fe400078efcff */
[----:B------:R-:W-:Y:S02]  /*2340*/  SHF.L.U32 R25, R26, R13, RZ ;  /* 0x0000000d1a197219 */ /* 0x000fe400000006ff */
[----:B------:R-:W0:Y:S02]  /*2350*/  MUFU.RCP R22, R15 ;  /* 0x0000000f00167308 */ /* 0x000e240000001000 */
[----:B0-----:R-:W-:-:S04]  /*2360*/  FFMA R23, R15, R22, -1 ;  /* 0xbf8000000f177423 */ /* 0x001fc80000000016 */
[----:B------:R-:W-:-:S04]  /*2370*/  FADD.FTZ R23, -R23, -RZ ;  /* 0x800000ff17177221 */ /* 0x000fc80000010100 */
[CCC-:B------:R-:W-:Y:S01]  /*2380*/  FFMA.RM R24, R22.reuse, R23.reuse, R22.reuse ;  /* 0x0000001716187223 */ /* 0x1c0fe20000004016 */
[----:B------:R-:W-:-:S04]  /*2390*/  FFMA.RP R23, R22, R23, R22 ;  /* 0x0000001716177223 */ /* 0x000fc80000008016 */
[C---:B------:R-:W-:Y:S02]  /*23a0*/  LOP3.LUT R22, R24.reuse, 0x7fffff, RZ, 0xc0, !PT ;  /* 0x007fffff18167812 */ /* 0x040fe400078ec0ff */
[----:B------:R-:W-:Y:S02]  /*23b0*/  FSETP.NEU.FTZ.AND P0, PT, R24, R23, PT ;  /* 0x000000171800720b */ /* 0x000fe40003f1d000 */
[----:B------:R-:W-:Y:S02]  /*23c0*/  LOP3.LUT R22, R22, 0x800000, RZ, 0xfc, !PT ;  /* 0x0080000016167812 */ /* 0x000fe400078efcff */
[----:B------:R-:W-:Y:S02]  /*23d0*/  SEL R23, RZ, 0xffffffff, !P0 ;  /* 0xffffffffff177807 */ /* 0x000fe40004000000 */
[----:B------:R-:W-:-:S03]  /*23e0*/  LOP3.LUT R24, R25, R22, RZ, 0xc0, !PT ;  /* 0x0000001619187212 */ /* 0x000fc600078ec0ff */
[----:B------:R-:W-:Y:S01]  /*23f0*/  IMAD.MOV R23, RZ, RZ, -R23 ;  /* 0x000000ffff177224 */ /* 0x000fe200078e0a17 */
[----:B------:R-:W-:-:S04]  /*2400*/  SHF.R.U32.HI R24, RZ, R13, R24 ;  /* 0x0000000dff187219 */ /* 0x000fc80000011618 */
[----:B------:R-:W-:Y:S02]  /*2410*/  LOP3.LUT P3, RZ, R23, R13, R22, 0xf8, !PT ;  /* 0x0000000d17ff7212 */ /* 0x000fe4000786f816 */
[C---:B------:R-:W-:Y:S02]  /*2420*/  LOP3.LUT P0, RZ, R24.reuse, 0x1, RZ, 0xc0, !PT ;  /* 0x0000000118ff7812 */ /* 0x040fe4000780c0ff */
[----:B------:R-:W-:-:S04]  /*2430*/  LOP3.LUT P4, RZ, R24, 0x2, RZ, 0xc0, !PT ;  /* 0x0000000218ff7812 */ /* 0x000fc8000788c0ff */
[----:B------:R-:W-:Y:S02]  /*2440*/  PLOP3.LUT P0, PT, P0, P3, P4, 0xe0, 0x0 ;  /* 0x000000000000781c */ /* 0x000fe40000707c40 */
[----:B------:R-:W-:Y:S02]  /*2450*/  LOP3.LUT P3, RZ, R11, 0x7fffff, RZ, 0xc0, !PT ;  /* 0x007fffff0bff7812 */ /* 0x000fe4000786c0ff */
[----:B------:R-:W-:-:S04]  /*2460*/  SEL R13, RZ, 0x1, !P0 ;  /* 0x00000001ff0d7807 */ /* 0x000fc80004000000 */
[----:B------:R-:W-:-:S04]  /*2470*/  IADD3 R13, PT, PT, -R13, RZ, RZ ;  /* 0x000000ff0d0d7210 */ /* 0x000fc80007ffe1ff */
[----:B------:R-:W-:Y:S01]  /*2480*/  ISETP.GE.AND P0, PT, R13, RZ, PT ;  /* 0x000000ff0d00720c */ /* 0x000fe20003f06270 */
[----:B------:R-:W-:-:S05]  /*2490*/  VIADD R13, R12, 0xffffff04 ;  /* 0xffffff040c0d7836 */ /* 0x000fca0000000000 */
[----:B------:R-:W-:-:S07]  /*24a0*/  SHF.R.U32.HI R22, RZ, R13, R22 ;  /* 0x0000000dff167219 */ /* 0x000fce0000011616 */
[----:B------:R-:W-:-:S05]  /*24b0*/  @!P0 IADD3 R22, PT, PT, R22, 0x1, RZ ;  /* 0x0000000116168810 */ /* 0x000fca0007ffe0ff */
[----:B------:R-:W-:-:S05]  /*24c0*/  @!P3 IMAD.SHL.U32 R22, R22, 0x2, RZ ;  /* 0x000000021616b824 */ /* 0x000fca00078e00ff */
[----:B------:R-:W-:Y:S01]  /*24d0*/  LOP3.LUT R13, R22, 0x80000000, R11, 0xf8, !PT ;  /* 0x80000000160d7812 */ /* 0x000fe200078ef80b */
[----:B------:R-:W-:Y:S06]  /*24e0*/  BRA `(.L_x_45) ;  /* 0x0000000000047947 */ /* 0x000fec0003800000 */
.L_x_46:
[----:B------:R0:W1:Y:S02]  /*24f0*/  MUFU.RCP R13, R11 ;  /* 0x0000000b000d7308 */ /* 0x0000640000001000 */
.L_x_45:
[----:B------:R-:W-:Y:S05]  /*2500*/  BSYNC.RECONVERGENT B1 ;  /* 0x0000000000017941 */ /* 0x000fea0003800200 */
.L_x_43:
[----:B-1----:R-:W-:Y:S01]  /*2510*/  MOV R22, R13 ;  /* 0x0000000d00167202 */ /* 0x002fe20000000f00 */
[----:B------:R-:W-:Y:S02]  /*2520*/  HFMA2 R13, -RZ, RZ, 0, 0 ;  /* 0x00000000ff0d7431 */ /* 0x000fe400000001ff */
[----:B------:R-:W-:-:S04]  /*2530*/  IMAD.MOV.U32 R12, RZ, RZ, R14 ;  /* 0x000000ffff0c7224 */ /* 0x000fc800078e000e */
[----:B0-----:R-:W-:Y:S05]  /*2540*/  RET.REL.NODEC R12 `(_Z25layernorm_forward_kernel6PfS_S_S_fiii) ;  /* 0xffffffd80cac7950 */ /* 0x001fea0003c3ffff */
        .weak           $__internal_1_$__cuda_sm20_sqrt_rn_f32_slowpath
        .type           $__internal_1_$__cuda_sm20_sqrt_rn_f32_slowpath,@function
        .size           $__internal_1_$__cuda_sm20_sqrt_rn_f32_slowpath,($__internal_2_$__cuda_sm3x_div_rn_noftz_f32_slowpath - $__internal_1_$__cuda_sm20_sqrt_rn_f32_slowpath)
$__internal_1_$__cuda_sm20_sqrt_rn_f32_slowpath:
[----:B------:R-:W-:-:S13]  /*2550*/  LOP3.LUT P0, RZ, R12, 0x7fffffff, RZ, 0xc0, !PT ;  /* 0x7fffffff0cff7812 */ /* 0x000fda000780c0ff */
[----:B------:R-:W-:Y:S05]  /*2560*/  @!P0 BRA `(.L_x_47) ;  /* 0x0000000000448947 */ /* 0x000fea0003800000 */
[----:B------:R-:W-:Y:S01]  /*2570*/  FSETP.GEU.FTZ.AND P0, PT, R12, RZ, PT ;  /* 0x000000ff0c00720b */ /* 0x000fe20003f1e000 */
[----:B------:R-:W-:-:S12]  /*2580*/  IMAD.MOV.U32 R11, RZ, RZ, R12 ;  /* 0x000000ffff0b7224 */ /* 0x000fd800078e000c */
[----:B------:R-:W-:Y:S01]  /*2590*/  @!P0 MOV R12, 0x7fffffff ;  /* 0x7fffffff000c8802 */ /* 0x000fe20000000f00 */
[----:B------:R-:W-:Y:S06]  /*25a0*/  @!P0 BRA `(.L_x_47) ;  /* 0x0000000000348947 */ /* 0x000fec0003800000 */
[----:B------:R-:W-:-:S13]  /*25b0*/  FSETP.GTU.FTZ.AND P0, PT, |R11|, +INF , PT ;  /* 0x7f8000000b00780b */ /* 0x000fda0003f1c200 */
[----:B------:R-:W-:Y:S01]  /*25c0*/  @P0 FADD.FTZ R12, R11, 1 ;  /* 0x3f8000000b0c0421 */ /* 0x000fe20000010000 */
[----:B------:R-:W-:Y:S06]  /*25d0*/  @P0 BRA `(.L_x_47) ;  /* 0x0000000000280947 */ /* 0x000fec0003800000 */
[----:B------:R-:W-:-:S13]  /*25e0*/  FSETP.NEU.FTZ.AND P0, PT, |R11|, +INF , PT ;  /* 0x7f8000000b00780b */ /* 0x000fda0003f1d200 */
[----:B------:R-:W-:-:S04]  /*25f0*/  @P0 FFMA R13, R11, 1.84467440737095516160e+19, RZ ;  /* 0x5f8000000b0d0823 */ /* 0x000fc800000000ff */
[----:B------:R-:W0:Y:S02]  /*2600*/  @P0 MUFU.RSQ R12, R13 ;  /* 0x0000000d000c0308 */ /* 0x000e240000001400 */
[----:B0-----:R-:W-:Y:S01]  /*2610*/  @P0 FMUL.FTZ R14, R13, R12 ;  /* 0x0000000c0d0e0220 */ /* 0x001fe20000410000 */
[----:B------:R-:W-:Y:S01]  /*2620*/  @P0 FMUL.FTZ R22, R12, 0.5 ;  /* 0x3f0000000c160820 */ /* 0x000fe20000410000 */
[----:B------:R-:W-:Y:S02]  /*2630*/  @!P0 IMAD.MOV.U32 R12, RZ, RZ, R11 ;  /* 0x000000ffff0c8224 */ /* 0x000fe400078e000b */
[----:B------:R-:W-:-:S04]  /*2640*/  @P0 FADD.FTZ R15, -R14, -RZ ;  /* 0x800000ff0e0f0221 */ /* 0x000fc80000010100 */
[----:B------:R-:W-:-:S04]  /*2650*/  @P0 FFMA R15, R14, R15, R13 ;  /* 0x0000000f0e0f0223 */ /* 0x000fc8000000000d */
[----:B------:R-:W-:-:S04]  /*2660*/  @P0 FFMA R15, R15, R22, R14 ;  /* 0x000000160f0f0223 */ /* 0x000fc8000000000e */
[----:B------:R-:W-:-:S07]  /*2670*/  @P0 FMUL.FTZ R12, R15, 2.3283064365386962891e-10 ;  /* 0x2f8000000f0c0820 */ /* 0x000fce0000410000 */
.L_x_47:
[----:B------:R-:W-:Y:S01]  /*2680*/  HFMA2 R13, -RZ, RZ, 0, 0 ;  /* 0x00000000ff0d7431 */ /* 0x000fe200000001ff */
[----:B------:R-:W-:Y:S01]  /*2690*/  MOV R11, R12 ;  /* 0x0000000c000b7202 */ /* 0x000fe20000000f00 */
[----:B------:R-:W-:-:S04]  /*26a0*/  IMAD.MOV.U32 R12, RZ, RZ, R23 ;  /* 0x000000ffff0c7224 */ /* 0x000fc800078e0017 */
[----:B------:R-:W-:Y:S05]  /*26b0*/  RET.REL.NODEC R12 `(_Z25layernorm_forward_kernel6PfS_S_S_fiii) ;  /* 0xffffffd80c507950 */ /* 0x000fea0003c3ffff */
        .weak           $__internal_2_$__cuda_sm3x_div_rn_noftz_f32_slowpath
        .type           $__internal_2_$__cuda_sm3x_div_rn_noftz_f32_slowpath,@function
        .size           $__internal_2_$__cuda_sm3x_div_rn_noftz_f32_slowpath,(.L_x_62 - $__internal_2_$__cuda_sm3x_div_rn_noftz_f32_slowpath)
$__internal_2_$__cuda_sm3x_div_rn_noftz_f32_slowpath:
[----:B------:R-:W-:Y:S01]  /*26c0*/  SHF.R.U32.HI R13, RZ, 0x17, R5 ;  /* 0x00000017ff0d7819 */ /* 0x000fe20000011605 */
[----:B------:R-:W-:Y:S01]  /*26d0*/  BSSY B1, `(.L_x_48) ;  /* 0x0000064000017945 */ /* 0x000fe20003800000 */
[----:B------:R-:W-:Y:S01]  /*26e0*/  SHF.R.U32.HI R22, RZ, 0x17, R11 ;  /* 0x00000017ff167819 */ /* 0x000fe2000001160b */
[----:B------:R-:W-:Y:S01]  /*26f0*/  IMAD.MOV.U32 R24, RZ, RZ, R5 ;  /* 0x000000ffff187224 */ /* 0x000fe200078e0005 */
[----:B------:R-:W-:Y:S02]  /*2700*/  LOP3.LUT R13, R13, 0xff, RZ, 0xc0, !PT ;  /* 0x000000ff0d0d7812 */ /* 0x000fe400078ec0ff */
[----:B------:R-:W-:-:S03]  /*2710*/  LOP3.LUT R22, R22, 0xff, RZ, 0xc0, !PT ;  /* 0x000000ff16167812 */ /* 0x000fc600078ec0ff */
[----:B------:R-:W-:Y:S01]  /*2720*/  VIADD R15, R13, 0xffffffff ;  /* 0xffffffff0d0f7836 */ /* 0x000fe20000000000 */
[----:B------:R-:W-:-:S04]  /*2730*/  IADD3 R14, PT, PT, R22, -0x1, RZ ;  /* 0xffffffff160e7810 */ /* 0x000fc80007ffe0ff */
[----:B------:R-:W-:-:S04]  /*2740*/  ISETP.GT.U32.AND P0, PT, R15, 0xfd, PT ;  /* 0x000000fd0f00780c */ /* 0x000fc80003f04070 */
[----:B------:R-:W-:-:S13]  /*2750*/  ISETP.GT.U32.OR P0, PT, R14, 0xfd, P0 ;  /* 0x000000fd0e00780c */ /* 0x000fda0000704470 */
[----:B------:R-:W-:Y:S01]  /*2760*/  @!P0 MOV R14, RZ ;  /* 0x000000ff000e8202 */ /* 0x000fe20000000f00 */
[----:B------:R-:W-:Y:S06]  /*2770*/  @!P0 BRA `(.L_x_49) ;  /* 0x0000000000608947 */ /* 0x000fec0003800000 */
[----:B------:R-:W-:Y:S02]  /*2780*/  FSETP.GTU.FTZ.AND P0, PT, |R11|, +INF , PT ;  /* 0x7f8000000b00780b */ /* 0x000fe40003f1c200 */
[----:B------:R-:W-:-:S04]  /*2790*/  FSETP.GTU.FTZ.AND P3, PT, |R5|, +INF , PT ;  /* 0x7f8000000500780b */ /* 0x000fc80003f7c200 */
[----:B------:R-:W-:-:S13]  /*27a0*/  PLOP3.LUT P0, PT, P0, P3, PT, 0xf8, 0x8f ;  /* 0x00000000008f781c */ /* 0x000fda0000707f70 */
[----:B------:R-:W-:Y:S05]  /*27b0*/  @P0 BRA `(.L_x_50) ;  /* 0x0000000400500947 */ /* 0x000fea0003800000 */
[----:B------:R-:W-:-:S13]  /*27c0*/  LOP3.LUT P0, RZ, R24, 0x7fffffff, R11, 0xc8, !PT ;  /* 0x7fffffff18ff7812 */ /* 0x000fda000780c80b */
[----:B------:R-:W-:Y:S05]  /*27d0*/  @!P0 BRA `(.L_x_51) ;  /* 0x0000000400408947 */ /* 0x000fea0003800000 */
[----:B------:R-:W-:Y:S02]  /*27e0*/  FSETP.NEU.FTZ.AND P4, PT, |R11|, +INF , PT ;  /* 0x7f8000000b00780b */ /* 0x000fe40003f9d200 */
[----:B------:R-:W-:Y:S02]  /*27f0*/  FSETP.NEU.FTZ.AND P3, PT, |R5|, +INF , PT ;  /* 0x7f8000000500780b */ /* 0x000fe40003f7d200 */
[----:B------:R-:W-:-:S11]  /*2800*/  FSETP.NEU.FTZ.AND P0, PT, |R11|, +INF , PT ;  /* 0x7f8000000b00780b */ /* 0x000fd60003f1d200 */
[----:B------:R-:W-:Y:S05]  /*2810*/  @!P3 BRA !P4, `(.L_x_51) ;  /* 0x000000040030b947 */ /* 0x000fea0006000000 */
[----:B------:R-:W-:-:S04]  /*2820*/  LOP3.LUT P4, RZ, R11, 0x7fffffff, RZ, 0xc0, !PT ;  /* 0x7fffffff0bff7812 */ /* 0x000fc8000788c0ff */
[----:B------:R-:W-:-:S13]  /*2830*/  PLOP3.LUT P3, PT, P3, P4, PT, 0x2f, 0xf2 ;  /* 0x0000000000f2781c */ /* 0x000fda0001f68577 */
[----:B------:R-:W-:Y:S05]  /*2840*/  @P3 BRA `(.L_x_52) ;  /* 0x00000004001c3947 */ /* 0x000fea0003800000 */
[----:B------:R-:W-:-:S04]  /*2850*/  LOP3.LUT P3, RZ, R24, 0x7fffffff, RZ, 0xc0, !PT ;  /* 0x7fffffff18ff7812 */ /* 0x000fc8000786c0ff */
[----:B------:R-:W-:-:S13]  /*2860*/  PLOP3.LUT P0, PT, P0, P3, PT, 0x2f, 0xf2 ;  /* 0x0000000000f2781c */ /* 0x000fda0000706577 */
[----:B------:R-:W-:Y:S05]  /*2870*/  @P0 BRA `(.L_x_53) ;  /* 0x0000000400040947 */ /* 0x000fea0003800000 */
[----:B------:R-:W-:Y:S01]  /*2880*/  VIADD R14, R22, 0xffffffff ;  /* 0xffffffff160e7836 */ /* 0x000fe20000000000 */
[----:B------:R-:W-:-:S04]  /*2890*/  ISETP.GE.AND P3, PT, R15, RZ, PT ;  /* 0x000000ff0f00720c */ /* 0x000fc80003f66270 */
[----:B------:R-:W-:-:S09]  /*28a0*/  ISETP.GE.AND P0, PT, R14, RZ, PT ;  /* 0x000000ff0e00720c */ /* 0x000fd20003f06270 */
[----:B------:R-:W-:-:S04]  /*28b0*/  @!P3 FFMA R24, R5, 1.84467440737095516160e+19, RZ ;  /* 0x5f8000000518b823 */ /* 0x000fc800000000ff */
[----:B------:R-:W-:Y:S01]  /*28c0*/  @P0 MOV R14, RZ ;  /* 0x000000ff000e0202 */ /* 0x000fe20000000f00 */
[----:B------:R-:W-:Y:S02]  /*28d0*/  @!P0 IMAD.MOV.U32 R14, RZ, RZ, -0x40 ;  /* 0xffffffc0ff0e8424 */ /* 0x000fe400078e00ff */
[----:B------:R-:W-:-:S03]  /*28e0*/  @!P0 FFMA R11, R11, 1.84467440737095516160e+19, RZ ;  /* 0x5f8000000b0b8823 */ /* 0x000fc600000000ff */
[----:B------:R-:W-:-:S07]  /*28f0*/  @!P3 IADD3 R14, PT, PT, R14, 0x40, RZ ;  /* 0x000000400e0eb810 */ /* 0x000fce0007ffe0ff */
.L_x_49:
[----:B------:R-:W-:Y:S01]  /*2900*/  LEA R15, R13, 0xc0800000, 0x17 ;  /* 0xc08000000d0f7811 */ /* 0x000fe200078eb8ff */
[----:B------:R-:W-:Y:S01]  /*2910*/  BSSY B2, `(.L_x_54) ;  /* 0x0000036000027945 */ /* 0x000fe20003800000 */
[----:B------:R-:W-:-:S03]  /*2920*/  IADD3 R22, PT, PT, R22, -0x7f, RZ ;  /* 0xffffff8116167810 */ /* 0x000fc60007ffe0ff */
[----:B------:R-:W-:Y:S02]  /*2930*/  IMAD.IADD R23, R24, 0x1, -R15 ;  /* 0x0000000118177824 */ /* 0x000fe400078e0a0f */
[C---:B------:R-:W-:Y:S02]  /*2940*/  IMAD R11, R22.reuse, -0x800000, R11 ;  /* 0xff800000160b7824 */ /* 0x040fe400078e020b */
[----:B------:R0:W1:Y:S01]  /*2950*/  MUFU.RCP R15, R23 ;  /* 0x00000017000f7308 */ /* 0x0000620000001000 */
[----:B------:R-:W-:Y:S01]  /*2960*/  FADD.FTZ R24, -R23, -RZ ;  /* 0x800000ff17187221 */ /* 0x000fe20000010100 */
[----:B0-----:R-:W-:-:S05]  /*2970*/  IADD3 R23, PT, PT, R22, 0x7f, -R13 ;  /* 0x0000007f16177810 */ /* 0x001fca0007ffe80d */
[----:B------:R-:W-:Y:S02]  /*2980*/  IMAD.IADD R14, R23, 0x1, R14 ;  /* 0x00000001170e7824 */ /* 0x000fe400078e020e */
[----:B-1----:R-:W-:-:S04]  /*2990*/  FFMA R26, R15, R24, 1 ;  /* 0x3f8000000f1a7423 */ /* 0x002fc80000000018 */
[----:B------:R-:W-:-:S04]  /*29a0*/  FFMA R26, R15, R26, R15 ;  /* 0x0000001a0f1a7223 */ /* 0x000fc8000000000f */
[----:B------:R-:W-:-:S04]  /*29b0*/  FFMA R15, R11, R26, RZ ;  /* 0x0000001a0b0f7223 */ /* 0x000fc800000000ff */
[----:B------:R-:W-:-:S04]  /*29c0*/  FFMA R25, R24, R15, R11 ;  /* 0x0000000f18197223 */ /* 0x000fc8000000000b */
[----:B------:R-:W-:-:S04]  /*29d0*/  FFMA R15, R26, R25, R15 ;  /* 0x000000191a0f7223 */ /* 0x000fc8000000000f */
[----:B------:R-:W-:-:S04]  /*29e0*/  FFMA R24, R24, R15, R11 ;  /* 0x0000000f18187223 */ /* 0x000fc8000000000b */
[----:B------:R-:W-:-:S05]  /*29f0*/  FFMA R11, R26, R24, R15 ;  /* 0x000000181a0b7223 */ /* 0x000fca000000000f */
[----:B------:R-:W-:-:S04]  /*2a00*/  SHF.R.U32.HI R13, RZ, 0x17, R11 ;  /* 0x00000017ff0d7819 */ /* 0x000fc8000001160b */
[----:B------:R-:W-:-:S04]  /*2a10*/  LOP3.LUT R13, R13, 0xff, RZ, 0xc0, !PT ;  /* 0x000000ff0d0d7812 */ /* 0x000fc800078ec0ff */
[----:B------:R-:W-:-:S05]  /*2a20*/  IADD3 R13, PT, PT, R13, R14, RZ ;  /* 0x0000000e0d0d7210 */ /* 0x000fca0007ffe0ff */
[----:B------:R-:W-:-:S05]  /*2a30*/  VIADD R22, R13, 0xffffffff ;  /* 0xffffffff0d167836 */ /* 0x000fca0000000000 */
[----:B------:R-:W-:-:S13]  /*2a40*/  ISETP.GE.U32.AND P0, PT, R22, 0xfe, PT ;  /* 0x000000fe1600780c */ /* 0x000fda0003f06070 */
[----:B------:R-:W-:Y:S05]  /*2a50*/  @!P0 BRA `(.L_x_55) ;  /* 0x0000000000808947 */ /* 0x000fea0003800000 */
[----:B------:R-:W-:-:S13]  /*2a60*/  ISETP.GT.AND P0, PT, R13, 0xfe, PT ;  /* 0x000000fe0d00780c */ /* 0x000fda0003f04270 */
[----:B------:R-:W-:Y:S05]  /*2a70*/  @P0 BRA `(.L_x_56) ;  /* 0x00000000006c0947 */ /* 0x000fea0003800000 */
[----:B------:R-:W-:-:S13]  /*2a80*/  ISETP.GE.AND P0, PT, R13, 0x1, PT ;  /* 0x000000010d00780c */ /* 0x000fda0003f06270 */
[----:B------:R-:W-:Y:S05]  /*2a90*/  @P0 BRA `(.L_x_57) ;  /* 0x0000000000740947 */ /* 0x000fea0003800000 */
[----:B------:R-:W-:Y:S02]  /*2aa0*/  ISETP.GE.AND P0, PT, R13, -0x18, PT ;  /* 0xffffffe80d00780c */ /* 0x000fe40003f06270 */
[----:B------:R-:W-:-:S11]  /*2ab0*/  LOP3.LUT R11, R11, 0x80000000, RZ, 0xc0, !PT ;  /* 0x800000000b0b7812 */ /* 0x000fd600078ec0ff */
[----:B------:R-:W-:Y:S05]  /*2ac0*/  @!P0 BRA `(.L_x_57) ;  /* 0x0000000000688947 */ /* 0x000fea0003800000 */
[-CC-:B------:R-:W-:Y:S01]  /*2ad0*/  FFMA.RZ R14, R26, R24.reuse, R15.reuse ;  /* 0x000000181a0e7223 */ /* 0x180fe2000000c00f */
[C---:B------:R-:W-:Y:S02]  /*2ae0*/  IADD3 R23, PT, PT, R13.reuse, 0x20, RZ ;  /* 0x000000200d177810 */ /* 0x040fe40007ffe0ff */
[C---:B------:R-:W-:Y:S02]  /*2af0*/  ISETP.NE.AND P4, PT, R13.reuse, RZ, PT ;  /* 0x000000ff0d00720c */ /* 0x040fe40003f85270 */
[----:B------:R-:W-:Y:S01]  /*2b00*/  LOP3.LUT R22, R14, 0x7fffff, RZ, 0xc0, !PT ;  /* 0x007fffff0e167812 */ /* 0x000fe200078ec0ff */
[CCC-:B------:R-:W-:Y:S01]  /*2b10*/  FFMA.RP R14, R26.reuse, R24.reuse, R15.reuse ;  /* 0x000000181a0e7223 */ /* 0x1c0fe2000000800f */
[----:B------:R-:W-:Y:S01]  /*2b20*/  ISETP.NE.AND P3, PT, R13, RZ, PT ;  /* 0x000000ff0d00720c */ /* 0x000fe20003f65270 */
[----:B------:R-:W-:Y:S01]  /*2b30*/  FFMA.RM R15, R26, R24, R15 ;  /* 0x000000181a0f7223 */ /* 0x000fe2000000400f */
[----:B------:R-:W-:Y:S01]  /*2b40*/  LOP3.LUT R22, R22, 0x800000, RZ, 0xfc, !PT ;  /* 0x0080000016167812 */ /* 0x000fe200078efcff */
[----:B------:R-:W-:-:S03]  /*2b50*/  IMAD.MOV R13, RZ, RZ, -R13 ;  /* 0x000000ffff0d7224 */ /* 0x000fc600078e0a0d */
[----:B------:R-:W-:Y:S02]  /*2b60*/  SHF.L.U32 R23, R22, R23, RZ ;  /* 0x0000001716177219 */ /* 0x000fe400000006ff */
[----:B------:R-:W-:Y:S02]  /*2b70*/  FSETP.NEU.FTZ.AND P0, PT, R14, R15, PT ;  /* 0x0000000f0e00720b */ /* 0x000fe40003f1d000 */
[----:B------:R-:W-:Y:S02]  /*2b80*/  SEL R13, R13, RZ, P4 ;  /* 0x000000ff0d0d7207 */ /* 0x000fe40002000000 */
[----:B------:R-:W-:Y:S02]  /*2b90*/  ISETP.NE.AND P3, PT, R23, RZ, P3 ;  /* 0x000000ff1700720c */ /* 0x000fe40001f65270 */
[----:B------:R-:W-:Y:S02]  /*2ba0*/  SHF.R.U32.HI R13, RZ, R13, R22 ;  /* 0x0000000dff0d7219 */ /* 0x000fe40000011616 */
[----:B------:R-:W-:-:S02]  /*2bb0*/  PLOP3.LUT P0, PT, P0, P3, PT, 0xf8, 0x8f ;  /* 0x00000000008f781c */ /* 0x000fc40000707f70 */
[----:B------:R-:W-:Y:S02]  /*2bc0*/  SHF.R.U32.HI R15, RZ, 0x1, R13 ;  /* 0x00000001ff0f7819 */ /* 0x000fe4000001160d */
[----:B------:R-:W-:-:S04]  /*2bd0*/  SEL R14, RZ, 0x1, !P0 ;  /* 0x00000001ff0e7807 */ /* 0x000fc80004000000 */
[----:B------:R-:W-:-:S04]  /*2be0*/  LOP3.LUT R14, R14, 0x1, R15, 0xf8, !PT ;  /* 0x000000010e0e7812 */ /* 0x000fc800078ef80f */
[----:B------:R-:W-:-:S04]  /*2bf0*/  LOP3.LUT R14, R14, R13, RZ, 0xc0, !PT ;  /* 0x0000000d0e0e7212 */ /* 0x000fc800078ec0ff */
[----:B------:R-:W-:-:S04]  /*2c00*/  IADD3 R14, PT, PT, R15, R14, RZ ;  /* 0x0000000e0f0e7210 */ /* 0x000fc80007ffe0ff */
[----:B------:R-:W-:Y:S01]  /*2c10*/  LOP3.LUT R11, R14, R11, RZ, 0xfc, !PT ;  /* 0x0000000b0e0b7212 */ /* 0x000fe200078efcff */
[----:B------:R-:W-:Y:S06]  /*2c20*/  BRA `(.L_x_57) ;  /* 0x0000000000107947 */ /* 0x000fec0003800000 */
.L_x_56:
[----:B------:R-:W-:-:S04]  /*2c30*/  LOP3.LUT R11, R11, 0x80000000, RZ, 0xc0, !PT ;  /* 0x800000000b0b7812 */ /* 0x000fc800078ec0ff */
[----:B------:R-:W-:Y:S01]  /*2c40*/  LOP3.LUT R11, R11, 0x7f800000, RZ, 0xfc, !PT ;  /* 0x7f8000000b0b7812 */ /* 0x000fe200078efcff */
[----:B------:R-:W-:Y:S06]  /*2c50*/  BRA `(.L_x_57) ;  /* 0x0000000000047947 */ /* 0x000fec0003800000 */
.L_x_55:
[----:B------:R-:W-:-:S07]  /*2c60*/  IMAD R11, R14, 0x800000, R11 ;  /* 0x008000000e0b7824 */ /* 0x000fce00078e020b */
.L_x_57:
[----:B------:R-:W-:Y:S05]  /*2c70*/  BSYNC B2 ;  /* 0x0000000000027941 */ /* 0x000fea0003800000 */
.L_x_54:
[----:B------:R-:W-:Y:S05]  /*2c80*/  BRA `(.L_x_58) ;  /* 0x0000000000207947 */ /* 0x000fea0003800000 */
.L_x_53:
[----:B------:R-:W-:-:S04]  /*2c90*/  LOP3.LUT R11, R24, 0x80000000, R11, 0x48, !PT ;  /* 0x80000000180b7812 */ /* 0x000fc800078e480b */
[----:B------:R-:W-:Y:S01]  /*2ca0*/  LOP3.LUT R11, R11, 0x7f800000, RZ, 0xfc, !PT ;  /* 0x7f8000000b0b7812 */ /* 0x000fe200078efcff */
[----:B------:R-:W-:Y:S06]  /*2cb0*/  BRA `(.L_x_58) ;  /* 0x0000000000147947 */ /* 0x000fec0003800000 */
.L_x_52:
[----:B------:R-:W-:Y:S01]  /*2cc0*/  LOP3.LUT R11, R24, 0x80000000, R11, 0x48, !PT ;  /* 0x80000000180b7812 */ /* 0x000fe200078e480b */
[----:B------:R-:W-:Y:S06]  /*2cd0*/  BRA `(.L_x_58) ;  /* 0x00000000000c7947 */ /* 0x000fec0003800000 */
.L_x_51:
[----:B------:R-:W0:Y:S01]  /*2ce0*/  MUFU.RSQ R11, -QNAN ;  /* 0xffc00000000b7908 */ /* 0x000e220000001400 */
[----:B------:R-:W-:Y:S05]  /*2cf0*/  BRA `(.L_x_58) ;  /* 0x0000000000047947 */ /* 0x000fea0003800000 */
.L_x_50:
[----:B------:R-:W-:-:S07]  /*2d00*/  FADD.FTZ R11, R11, R5 ;  /* 0x000000050b0b7221 */ /* 0x000fce0000010000 */
.L_x_58:
[----:B------:R-:W-:Y:S05]  /*2d10*/  BSYNC B1 ;  /* 0x0000000000017941 */ /* 0x000fea0003800000 */
.L_x_48:
[----:B------:R-:W-:-:S04]  /*2d20*/  HFMA2 R13, -RZ, RZ, 0, 0 ;  /* 0x00000000ff0d7431 */ /* 0x000fc800000001ff */
[----:B0-----:R-:W-:Y:S05]  /*2d30*/  RET.REL.NODEC R12 `(_Z25layernorm_forward_kernel6PfS_S_S_fiii) ;  /* 0xffffffd00cb07950 */ /* 0x001fea0003c3ffff */
.L_x_59:
[----:B------:R-:W-:-:S00]  /*2d40*/  BRA `(.L_x_59) ;  /* 0xfffffffc00fc7947 */ /* 0x000fc0000383ffff */
[----:B------:R-:W-:-:S00]  /*2d50*/  NOP ;  /* 0x0000000000007918 */ /* 0x000fc00000000000 */
        /* <DEDUP_REMOVED lines=10> */
.L_x_62:


//--------------------- .nv.global.init           --------------------------
	.section	.nv.global.init,"aw",@progbits
.nv.global.init:
	.type		$str,@object
	.size		$str,($str$1 - $str)
$str:
        /*0000*/ 	.byte	0x28, 0x43, 0x20, 0x25, 0x20, 0x77, 0x61, 0x72, 0x70, 0x53, 0x69, 0x7a, 0x65, 0x29, 0x20, 0x3d
        /*0010*/ 	.byte	0x3d, 0x20, 0x30, 0x00
	.type		$str$1,@object
	.size		$str$1,(__unnamed_1 - $str$1)
$str$1:
        /*0014*/ 	.byte	0x2f, 0x74, 0x6d, 0x70, 0x2f, 0x73, 0x61, 0x73, 0x73, 0x5f, 0x63, 0x75, 0x5f, 0x35, 0x77, 0x6a
        /*0024*/ 	.byte	0x38, 0x68, 0x72, 0x5f, 0x36, 0x2f, 0x6b, 0x2e, 0x63, 0x75, 0x00
	.type		__unnamed_1,@object
	.size		__unnamed_1,(.L_0 - __unnamed_1)
__unnamed_1:
        /*002f*/ 	.byte	0x76, 0x6f, 0x69, 0x64, 0x20, 0x6c, 0x61, 0x79, 0x65, 0x72, 0x6e, 0x6f, 0x72, 0x6d, 0x5f, 0x66
        /*003f*/ 	.byte	0x6f, 0x72, 0x77, 0x61, 0x72, 0x64, 0x5f, 0x6b, 0x65, 0x72, 0x6e, 0x65, 0x6c, 0x36, 0x28, 0x66
        /*004f*/ 	.byte	0x6c, 0x6f, 0x61, 0x74, 0x20, 0x2a, 0x2c, 0x20, 0x66, 0x6c, 0x6f, 0x61, 0x74, 0x20, 0x2a, 0x2c
        /*005f*/ 	.byte	0x20, 0x66, 0x6c, 0x6f, 0x61, 0x74, 0x20, 0x2a, 0x2c, 0x20, 0x66, 0x6c, 0x6f, 0x61, 0x74, 0x20
        /*006f*/ 	.byte	0x2a, 0x2c, 0x20, 0x66, 0x6c, 0x6f, 0x61, 0x74, 0x2c, 0x20, 0x69, 0x6e, 0x74, 0x2c, 0x20, 0x69
        /*007f*/ 	.byte	0x6e, 0x74, 0x2c, 0x20, 0x69, 0x6e, 0x74, 0x29, 0x00
.L_0:


//--------------------- .nv.shared._Z25layernorm_forward_kernel6PfS_S_S_fiii --------------------------
	.section	.nv.shared._Z25layernorm_forward_kernel6PfS_S_S_fiii,"aw",@nobits
	.sectionflags	@""
	.align	16
	.zero		1024


//--------------------- .nv.shared.reserved.0     --------------------------
	.section	.nv.shared.reserved.0,"aw",@nobits
	.weak		__nv_reservedSMEM_offset_0_alias
	.size		__nv_reservedSMEM_offset_0_alias, 0, 64
	.other		__nv_reservedSMEM_offset_0_alias,@"STO_CUDA_RESERVED_SHARED STV_DEFAULT"
__nv_reservedSMEM_offset_0_alias:
	.zero		0
	.zero		64


//--------------------- .nv.constant0._Z25layernorm_forward_kernel6PfS_S_S_fiii --------------------------
	.section	.nv.constant0._Z25layernorm_forward_kernel6PfS_S_S_fiii,"a",@progbits
	.sectionflags	@""
	.align	4
.nv.constant0._Z25layernorm_forward_kernel6PfS_S_S_fiii:
	.zero		944


//--------------------- SYMBOLS --------------------------

	.type		.nv.reservedSmem.offset0,@object
	.size		.nv.reservedSmem.offset0,0x4
	.type		.nv.reservedSmem.cap,@object
	.size		.nv.reservedSmem.cap,0x4
	.type		__assertfail,@function
